	.target	sm_90a

	.elftype	@"ET_EXEC"


//--------------------- .note.nv.tkinfo           --------------------------
	.section	.note.nv.tkinfo,"",@"SHT_NOTE"
	.sectionflags	@"SHF_NOTE_NV_TKINFO"
	.tkinfo
        /*0018*/ 	.word	0x00000002
        /*0030*/ 	.string	""
        /*0030*/ 	.string	"ptxas"
        /*0030*/ 	.string	"Cuda compilation tools, release 13.0, V13.0.88"
        /*0030*/ 	.string	"Build cuda_13.0.r13.0/compiler.36424714_0"
        /*0030*/ 	.string	"-v  -suppress-debug-info  -lineinfo  -arch sm_90a "



//--------------------- .note.nv.cuinfo           --------------------------
	.section	.note.nv.cuinfo,"",@"SHT_NOTE"
	.sectionflags	@"SHF_NOTE_NV_CUINFO"
        /*0018*/ 	.short	0x0002
        /*001a*/ 	.short	0x005a
        /*001c*/ 	.short	0x0082
	.zero		2


//--------------------- .nv.info                  --------------------------
	.section	.nv.info,"",@"SHT_CUDA_INFO"
	.align	4


	//----- nvinfo : EIATTR_REGCOUNT
	.align		4
        /*0000*/ 	.byte	0x04, 0x2f
        /*0002*/ 	.short	(.L_1 - .L_0)
	.align		4
.L_0:
        /*0004*/ 	.word	index@(gluon_wgmma)
        /*0008*/ 	.word	0x0000003a


	//----- nvinfo : EIATTR_FRAME_SIZE
	.align		4
.L_1:
        /*000c*/ 	.byte	0x04, 0x11
        /*000e*/ 	.short	(.L_3 - .L_2)
	.align		4
.L_2:
        /*0010*/ 	.word	index@(gluon_wgmma)
        /*0014*/ 	.word	0x00000000


	//----- nvinfo : EIATTR_MIN_STACK_SIZE
	.align		4
.L_3:
        /*0018*/ 	.byte	0x04, 0x12
        /*001a*/ 	.short	(.L_5 - .L_4)
	.align		4
.L_4:
        /*001c*/ 	.word	index@(gluon_wgmma)
        /*0020*/ 	.word	0x00000000
.L_5:


//--------------------- .nv.compat                --------------------------
	.section	.nv.compat,"",@"SHT_CUDA_COMPAT_INFO"
	.align	4
        /*0000*/ 	.byte	0x02, 0x09, 0x01, 0x00, 0x02, 0x02, 0x04, 0x00, 0x02, 0x05, 0x05, 0x00, 0x03, 0x07, 0x01, 0x01
        /*0010*/ 	.byte	0x02, 0x03, 0x03, 0x00, 0x02, 0x06, 0x01, 0x00, 0x04, 0x0b, 0x08, 0x00, 0x00, 0x00, 0x00, 0x00
        /*0020*/ 	.byte	0x00, 0x00, 0x00, 0x00


//--------------------- .nv.info.gluon_wgmma      --------------------------
	.section	.nv.info.gluon_wgmma,"",@"SHT_CUDA_INFO"
	.sectionflags	@""
	.align	4


	//----- nvinfo : EIATTR_CUDA_API_VERSION
	.align		4
        /*0000*/ 	.byte	0x04, 0x37
        /*0002*/ 	.short	(.L_7 - .L_6)
.L_6:
        /*0004*/ 	.word	0x00000082


	//----- nvinfo : EIATTR_KPARAM_INFO
	.align		4
.L_7:
        /*0008*/ 	.byte	0x04, 0x17
        /*000a*/ 	.short	(.L_9 - .L_8)
.L_8:
        /*000c*/ 	.word	0x00000000
        /*0010*/ 	.short	0x000a
        /*0012*/ 	.short	0x0048
        /*0014*/ 	.byte	0x00, 0xf4, 0x21, 0x00


	//----- nvinfo : EIATTR_KPARAM_INFO
	.align		4
.L_9:
        /*0018*/ 	.byte	0x04, 0x17
        /*001a*/ 	.short	(.L_11 - .L_10)
.L_10:
        /*001c*/ 	.word	0x00000000
        /*0020*/ 	.short	0x0009
        /*0022*/ 	.short	0x0040
        /*0024*/ 	.byte	0x00, 0xf4, 0x21, 0x00


	//----- nvinfo : EIATTR_KPARAM_INFO
	.align		4
.L_11:
        /*0028*/ 	.byte	0x04, 0x17
        /*002a*/ 	.short	(.L_13 - .L_12)
.L_12:
        /*002c*/ 	.word	0x00000000
        /*0030*/ 	.short	0x0008
        /*0032*/ 	.short	0x0038
        /*0034*/ 	.byte	0x00, 0xf0, 0x21, 0x00


	//----- nvinfo : EIATTR_KPARAM_INFO
	.align		4
.L_13:
        /*0038*/ 	.byte	0x04, 0x17
        /*003a*/ 	.short	(.L_15 - .L_14)
.L_14:
        /*003c*/ 	.word	0x00000000
        /*0040*/ 	.short	0x0007
        /*0042*/ 	.short	0x0030
        /*0044*/ 	.byte	0x00, 0xf0, 0x21, 0x00


	//----- nvinfo : EIATTR_KPARAM_INFO
	.align		4
.L_15:
        /*0048*/ 	.byte	0x04, 0x17
        /*004a*/ 	.short	(.L_17 - .L_16)
.L_16:
        /*004c*/ 	.word	0x00000000
        /*0050*/ 	.short	0x0006
        /*0052*/ 	.short	0x0028
        /*0054*/ 	.byte	0x00, 0xf0, 0x21, 0x00


	//----- nvinfo : EIATTR_KPARAM_INFO
	.align		4
.L_17:
        /*0058*/ 	.byte	0x04, 0x17
        /*005a*/ 	.short	(.L_19 - .L_18)
.L_18:
        /*005c*/ 	.word	0x00000000
        /*0060*/ 	.short	0x0005
        /*0062*/ 	.short	0x0020
        /*0064*/ 	.byte	0x00, 0xf0, 0x11, 0x00


	//----- nvinfo : EIATTR_KPARAM_INFO
	.align		4
.L_19:
        /*0068*/ 	.byte	0x04, 0x17
        /*006a*/ 	.short	(.L_21 - .L_20)
.L_20:
        /*006c*/ 	.word	0x00000000
        /*0070*/ 	.short	0x0004
        /*0072*/ 	.short	0x001c
        /*0074*/ 	.byte	0x00, 0xf0, 0x11, 0x00


	//----- nvinfo : EIATTR_KPARAM_INFO
	.align		4
.L_21:
        /*0078*/ 	.byte	0x04, 0x17
        /*007a*/ 	.short	(.L_23 - .L_22)
.L_22:
        /*007c*/ 	.word	0x00000000
        /*0080*/ 	.short	0x0003
        /*0082*/ 	.short	0x0018
        /*0084*/ 	.byte	0x00, 0xf0, 0x11, 0x00


	//----- nvinfo : EIATTR_KPARAM_INFO
	.align		4
.L_23:
        /*0088*/ 	.byte	0x04, 0x17
        /*008a*/ 	.short	(.L_25 - .L_24)
.L_24:
        /*008c*/ 	.word	0x00000000
        /*0090*/ 	.short	0x0002
        /*0092*/ 	.short	0x0010
        /*0094*/ 	.byte	0x00, 0xf4, 0x21, 0x00


	//----- nvinfo : EIATTR_KPARAM_INFO
	.align		4
.L_25:
        /*0098*/ 	.byte	0x04, 0x17
        /*009a*/ 	.short	(.L_27 - .L_26)
.L_26:
        /*009c*/ 	.word	0x00000000
        /*00a0*/ 	.short	0x0001
        /*00a2*/ 	.short	0x0008
        /*00a4*/ 	.byte	0x00, 0xf4, 0x21, 0x00


	//----- nvinfo : EIATTR_KPARAM_INFO
	.align		4
.L_27:
        /*00a8*/ 	.byte	0x04, 0x17
        /*00aa*/ 	.short	(.L_29 - .L_28)
.L_28:
        /*00ac*/ 	.word	0x00000000
        /*00b0*/ 	.short	0x0000
        /*00b2*/ 	.short	0x0000
        /*00b4*/ 	.byte	0x00, 0xf4, 0x21, 0x00


	//----- nvinfo : EIATTR_SPARSE_MMA_MASK
	.align		4
.L_29:
        /*00b8*/ 	.byte	0x03, 0x50
        /*00ba*/ 	.short	0x0000


	//----- nvinfo : EIATTR_MAXREG_COUNT
	.align		4
        /*00bc*/ 	.byte	0x03, 0x1b
        /*00be*/ 	.short	0x00ff


	//----- nvinfo : EIATTR_NUM_BARRIERS
	.align		4
        /*00c0*/ 	.byte	0x02, 0x4c
        /*00c2*/ 	.byte	0x01
	.zero		1


	//----- nvinfo : EIATTR_MERCURY_ISA_VERSION
	.align		4
        /*00c4*/ 	.byte	0x03, 0x5f
        /*00c6*/ 	.short	0x0101


	//----- nvinfo : EIATTR_INT_WARP_WIDE_INSTR_OFFSETS
	.align		4
        /*00c8*/ 	.byte	0x04, 0x31
        /*00ca*/ 	.short	(.L_31 - .L_30)


	//   ....[0]....
.L_30:
        /*00cc*/ 	.word	0x00001350


	//   ....[1]....
        /*00d0*/ 	.word	0x00001370


	//   ....[2]....
        /*00d4*/ 	.word	0x00001380


	//   ....[3]....
        /*00d8*/ 	.word	0x00001460


	//   ....[4]....
        /*00dc*/ 	.word	0x000016f0


	//   ....[5]....
        /*00e0*/ 	.word	0x00001700


	//   ....[6]....
        /*00e4*/ 	.word	0x00001770


	//   ....[7]....
        /*00e8*/ 	.word	0x00001780


	//   ....[8]....
        /*00ec*/ 	.word	0x00001cd0


	//   ....[9]....
        /*00f0*/ 	.word	0x00001ce0


	//----- nvinfo : EIATTR_COOP_GROUP_MASK_REGIDS
	.align		4
.L_31:
        /*00f4*/ 	.byte	0x04, 0x29
        /*00f6*/ 	.short	(.L_33 - .L_32)


	//   ....[0]....
.L_32:
        /*00f8*/ 	.word	0xffffffff


	//   ....[1]....
        /*00fc*/ 	.word	0xffffffff


	//   ....[2]....
        /*0100*/ 	.word	0xffffffff


	//----- nvinfo : EIATTR_COOP_GROUP_INSTR_OFFSETS
	.align		4
.L_33:
        /*0104*/ 	.byte	0x04, 0x28
        /*0106*/ 	.short	(.L_35 - .L_34)


	//   ....[0]....
.L_34:
        /*0108*/ 	.word	0x00000150


	//   ....[1]....
        /*010c*/ 	.word	0x00000700


	//   ....[2]....
        /*0110*/ 	.word	0x00000cf0


	//----- nvinfo : EIATTR_MBARRIER_INSTR_OFFSETS
	.align		4
.L_35:
        /*0114*/ 	.byte	0x04, 0x39
        /*0116*/ 	.short	(.L_37 - .L_36)


	//   ....[0]....
.L_36:
        /*0118*/ 	.word	0x000014c0
        /*011c*/ 	.word	0x000000ff
        /*0120*/ 	.word	0x0000c000
        /*0124*/ 	.short	0x0100
        /*0126*/ 	.byte	0x10
	.zero		1


	//   ....[1]....
        /*0128*/ 	.word	0x000014e0
        /*012c*/ 	.word	0x000000ff
        /*0130*/ 	.word	0x0000c008
        /*0134*/ 	.short	0x0100
        /*0136*/ 	.byte	0x10
	.zero		1


	//   ....[2]....
        /*0138*/ 	.word	0x00001510
        /*013c*/ 	.word	0x000000ff
        /*0140*/ 	.word	0x0000c010
        /*0144*/ 	.short	0x0100
        /*0146*/ 	.byte	0x10
	.zero		1


	//   ....[3]....
        /*0148*/ 	.word	0x00001830
        /*014c*/ 	.word	0x000000ff
        /*0150*/ 	.word	0x0000c000
        /*0154*/ 	.short	0x010a
        /*0156*/ 	.byte	0x11
	.zero		1


	//   ....[4]....
        /*0158*/ 	.word	0x00001b70
        /*015c*/ 	.word	0x000000ff
        /*0160*/ 	.word	0x0000c000
        /*0164*/ 	.short	0x0108
        /*0166*/ 	.byte	0x10
	.zero		1


	//   ....[5]....
        /*0168*/ 	.word	0x00001c90
        /*016c*/ 	.word	0x000000ff
        /*0170*/ 	.word	0x0000c008
        /*0174*/ 	.short	0x0108
        /*0176*/ 	.byte	0x10
	.zero		1


	//   ....[6]....
        /*0178*/ 	.word	0x00001d10
        /*017c*/ 	.word	0x000000ff
        /*0180*/ 	.word	0x0000c010
        /*0184*/ 	.short	0x0108
        /*0186*/ 	.byte	0x10
	.zero		1


	//   ....[7]....
        /*0188*/ 	.word	0x00001de0
        /*018c*/ 	.word	0x000000ff
        /*0190*/ 	.word	0x0000c000
        /*0194*/ 	.short	0x010a
        /*0196*/ 	.byte	0x11
	.zero		1


	//----- nvinfo : EIATTR_NUM_MBARRIERS
	.align		4
.L_37:
        /*0198*/ 	.byte	0x03, 0x38
        /*019a*/ 	.short	0x0003


	//----- nvinfo : EIATTR_EXIT_INSTR_OFFSETS
	.align		4
        /*019c*/ 	.byte	0x04, 0x1c
        /*019e*/ 	.short	(.L_39 - .L_38)


	//   ....[0]....
.L_38:
        /*01a0*/ 	.word	0x00001dd0


	//----- nvinfo : EIATTR_REQNTID
	.align		4
.L_39:
        /*01a4*/ 	.byte	0x04, 0x10
        /*01a6*/ 	.short	(.L_41 - .L_40)
.L_40:
        /*01a8*/ 	.word	0x00000080
        /*01ac*/ 	.word	0x00000001
        /*01b0*/ 	.word	0x00000001


	//----- nvinfo : EIATTR_CRS_STACK_SIZE
	.align		4
.L_41:
        /*01b4*/ 	.byte	0x04, 0x1e
        /*01b6*/ 	.short	(.L_43 - .L_42)
.L_42:
        /*01b8*/ 	.word	0x00000000


	//----- nvinfo : EIATTR_CBANK_PARAM_SIZE
	.align		4
.L_43:
        /*01bc*/ 	.byte	0x03, 0x19
        /*01be*/ 	.short	0x0050


	//----- nvinfo : EIATTR_PARAM_CBANK
	.align		4
        /*01c0*/ 	.byte	0x04, 0x0a
        /*01c2*/ 	.short	(.L_45 - .L_44)
	.align		4
.L_44:
        /*01c4*/ 	.word	index@(.nv.constant0.gluon_wgmma)
        /*01c8*/ 	.short	0x0210
        /*01ca*/ 	.short	0x0050


	//----- nvinfo : EIATTR_SW_WAR
	.align		4
.L_45:
        /*01cc*/ 	.byte	0x04, 0x36
        /*01ce*/ 	.short	(.L_47 - .L_46)
.L_46:
        /*01d0*/ 	.word	0x00000008
.L_47:


//--------------------- .nv.callgraph             --------------------------
	.section	.nv.callgraph,"",@"SHT_CUDA_CALLGRAPH"
	.align	4
	.sectionentsize	8
	.align		4
        /*0000*/ 	.word	0x00000000
	.align		4
        /*0004*/ 	.word	0xffffffff
	.align		4
        /*0008*/ 	.word	0x00000000
	.align		4
        /*000c*/ 	.word	0xfffffffe
	.align		4
        /*0010*/ 	.word	0x00000000
	.align		4
        /*0014*/ 	.word	0xfffffffd
	.align		4
        /*0018*/ 	.word	0x00000000
	.align		4
        /*001c*/ 	.word	0xfffffffc


//--------------------- .text.gluon_wgmma         --------------------------
	.section	.text.gluon_wgmma,"ax",@progbits
	.align	128
        .global         gluon_wgmma
        .type           gluon_wgmma,@function
        .size           gluon_wgmma,(.L_x_52 - gluon_wgmma)
        .other          gluon_wgmma,@"STO_CUDA_ENTRY STV_DEFAULT"
gluon_wgmma:
.text.gluon_wgmma:
[----:B------:R-:W-:Y:S01]  /*0000*/  LDC R1, c[0x0][0x28] ;  /* 0x00000a00ff017b82 */ /* 0x000fe20000000800 */
[----:B------:R-:W1:Y:S07]  /*0010*/  S2R R0, SR_TID.X ;  /* 0x0000000000007919 */ /* 0x000e6e0000002100 */
[----:B------:R-:W2:Y:S01]  /*0020*/  S2UR UR4, SR_CgaCtaId ;  /* 0x00000000000479c3 */ /* 0x000ea20000008800 */
[----:B------:R-:W-:Y:S01]  /*0030*/  UMOV UR16, 0x400 ;  /* 0x0000040000107882 */ /* 0x000fe20000000000 */
[----:B------:R-:W-:Y:S01]  /*0040*/  ULDC UR6, c[0x0][0xc] ;  /* 0x0000030000067ab9 */ /* 0x000fe20000000800 */
[----:B------:R-:W-:Y:S01]  /*0050*/  ULDC.64 UR28, c[0x0][0x250] ;  /* 0x00009400001c7ab9 */ /* 0x000fe20000000a00 */
[----:B------:R-:W-:Y:S04]  /*0060*/  BSSY B0, `(.L_x_0) ;  /* 0x000001f000007945 */ /* 0x000fe80003800000 */
[----:B------:R-:W3:Y:S08]  /*0070*/  LDC R2, c[0x0][0x228] ;  /* 0x00008a00ff027b82 */ /* 0x000ef00000000800 */
[----:B------:R-:W4:Y:S08]  /*0080*/  LDC R8, c[0x0][0x230] ;  /* 0x00008c00ff087b82 */ /* 0x000f300000000800 */
[----:B------:R-:W-:Y:S01]  /*0090*/  S2UR UR30, SR_CTAID.Y ;  /* 0x00000000001e79c3 */ /* 0x000fe20000002600 */
[----:B--2---:R-:W-:-:S03]  /*00a0*/  ULEA UR16, UR4, UR16, 0x18 ;  /* 0x0000001004107291 */ /* 0x004fc6000f8ec03f */
[----:B------:R-:W-:Y:S01]  /*00b0*/  ULDC UR4, c[0x0][0x10] ;  /* 0x0000040000047ab9 */ /* 0x000fe20000000800 */
[----:B-1----:R-:W-:-:S03]  /*00c0*/  LOP3.LUT R6, R0, 0x7f, RZ, 0xc0, !PT ;  /* 0x0000007f00067812 */ /* 0x002fc600078ec0ff */
[----:B------:R-:W1:Y:S01]  /*00d0*/  S2UR UR5, SR_CTAID.Z ;  /* 0x00000000000579c3 */ /* 0x000e620000002700 */
[----:B---3--:R-:W-:Y:S01]  /*00e0*/  VIADD R2, R2, 0xffffffff ;  /* 0xffffffff02027836 */ /* 0x008fe20000000000 */
[C---:B------:R-:W-:Y:S02]  /*00f0*/  ISETP.GE.U32.AND P0, PT, R6.reuse, 0x20, PT ;  /* 0x000000200600780c */ /* 0x040fe40003f06070 */
[C---:B------:R-:W-:Y:S02]  /*0100*/  ISETP.NE.U32.AND P2, PT, R6.reuse, RZ, PT ;  /* 0x000000ff0600720c */ /* 0x040fe40003f45070 */
[----:B------:R-:W-:Y:S02]  /*0110*/  LEA R11, R6, UR16, 0x2 ;  /* 0x00000010060b7c11 */ /* 0x000fe4000f8e10ff */
[----:B------:R-:W2:Y:S01]  /*0120*/  S2UR UR31, SR_CTAID.X ;  /* 0x00000000001f79c3 */ /* 0x000ea20000002500 */
[----:B----4-:R-:W-:-:S06]  /*0130*/  VIADD R9, R8, 0xffffffff ;  /* 0xffffffff08097836 */ /* 0x010fcc0000000000 */
[----:B------:R3:W-:Y:S01]  /*0140*/  @!P0 STS [R11], RZ ;  /* 0x000000ff0b008388 */ /* 0x0007e20000000800 */
[----:B------:R-:W-:-:S03]  /*0150*/  NOP ;  /* 0x0000000000007918 */ /* 0x000fc60000000000 */
[----:B------:R3:W-:Y:S01]  /*0160*/  @!P2 STS [UR16+0x24], R2 ;  /* 0x00002402ff00a988 */ /* 0x0007e20008000810 */
[----:B-1----:R-:W-:-:S03]  /*0170*/  UIMAD UR4, UR5, UR4, UR30 ;  /* 0x00000004050472a4 */ /* 0x002fc6000f8e021e */
[----:B------:R3:W-:Y:S01]  /*0180*/  @!P2 STS [UR16+0x20], R9 ;  /* 0x00002009ff00a988 */ /* 0x0007e20008000810 */
[----:B--2---:R-:W-:-:S04]  /*0190*/  UIMAD UR4, UR4, UR6, UR31 ;  /* 0x00000006040472a4 */ /* 0x004fc8000f8e021f */
[----:B------:R-:W-:-:S03]  /*01a0*/  UIMAD UR5, UR4, 0x180, URZ ;  /* 0x00000180040578a4 */ /* 0x000fc6000f8e023f */
[----:B------:R-:W-:Y:S01]  /*01b0*/  UMOV UR4, URZ ;  /* 0x0000003f00047c82 */ /* 0x000fe20008000000 */
[----:B------:R-:W-:-:S04]  /*01c0*/  UIADD3 UR24, UP0, UR5, UR28, URZ ;  /* 0x0000001c05187290 */ /* 0x000fc8000ff1e03f */
[----:B------:R-:W-:Y:S01]  /*01d0*/  ULEA.HI.X.SX32 UR25, UR5, UR29, 0x1, UP0 ;  /* 0x0000001d05197291 */ /* 0x000fe200080f0e3f */
[----:B---3--:R-:W-:Y:S11]  /*01e0*/  @P2 BRA `(.L_x_1) ;  /* 0x0000000000182947 */ /* 0x008ff60003800000 */
[----:B------:R-:W1:Y:S01]  /*01f0*/  LDS R3, [UR16+0x8] ;  /* 0x00000810ff037984 */ /* 0x000e620008000800 */
[----:B------:R-:W2:Y:S01]  /*0200*/  LDC.64 R12, c[0x0][0x210] ;  /* 0x00008400ff0c7b82 */ /* 0x000ea20000000a00 */
[----:B------:R-:W-:Y:S02]  /*0210*/  IMAD.MOV.U32 R4, RZ, RZ, 0x70 ;  /* 0x00000070ff047424 */ /* 0x000fe400078e00ff */
[----:B--2---:R2:W-:Y:S03]  /*0220*/  STS.64 [UR16], R12 ;  /* 0x0000000cff007988 */ /* 0x0045e60008000a10 */
[----:B-1----:R-:W-:-:S05]  /*0230*/  LOP3.LUT R3, R3, 0x10, R4, 0xd8, !PT ;  /* 0x0000001003037812 */ /* 0x002fca00078ed804 */
[----:B------:R2:W-:Y:S02]  /*0240*/  STS [UR16+0x8], R3 ;  /* 0x00000803ff007988 */ /* 0x0005e40008000810 */
.L_x_1:
[----:B------:R-:W-:Y:S05]  /*0250*/  BSYNC B0 ;  /* 0x0000000000007941 */ /* 0x000fea0003800000 */
.L_x_0:
[----:B------:R-:W-:Y:S04]  /*0260*/  BSSY B0, `(.L_x_2) ;  /* 0x000000a000007945 */ /* 0x000fe80003800000 */
[----:B------:R-:W-:Y:S05]  /*0270*/  @P2 BRA `(.L_x_3) ;  /* 0x0000000000202947 */ /* 0x000fea0003800000 */
[----:B--2---:R-:W1:Y:S01]  /*0280*/  LDS R3, [UR16+0x34] ;  /* 0x00003410ff037984 */ /* 0x004e620008000800 */
[----:B------:R-:W-:Y:S02]  /*0290*/  IMAD.MOV.U32 R4, RZ, RZ, 0x3f000000 ;  /* 0x3f000000ff047424 */ /* 0x000fe400078e00ff */
[----:B------:R-:W-:Y:S01]  /*02a0*/  @!P2 IMAD.MOV.U32 R5, RZ, RZ, 0x3f ;  /* 0x0000003fff05a424 */ /* 0x000fe200078e00ff */
[----:B------:R-:W2:Y:S02]  /*02b0*/  @!P2 LDS R10, [UR16+0x38] ;  /* 0x00003810ff0aa984 */ /* 0x000ea40008000800 */
[----:B-1----:R-:W-:Y:S02]  /*02c0*/  LOP3.LUT R3, R3, 0xff000000, R4, 0xb8, !PT ;  /* 0xff00000003037812 */ /* 0x002fe400078eb804 */
[----:B--2---:R-:W-:-:S03]  /*02d0*/  @!P2 LOP3.LUT R4, R10, 0xff, R5, 0xb8, !PT ;  /* 0x000000ff0a04a812 */ /* 0x004fc600078eb805 */
[----:B------:R1:W-:Y:S04]  /*02e0*/  STS [UR16+0x34], R3 ;  /* 0x00003403ff007988 */ /* 0x0003e80008000810 */
[----:B------:R1:W-:Y:S02]  /*02f0*/  @!P2 STS [UR16+0x38], R4 ;  /* 0x00003804ff00a988 */ /* 0x0003e40008000810 */
.L_x_3:
[----:B------:R-:W-:Y:S05]  /*0300*/  BSYNC B0 ;  /* 0x0000000000007941 */ /* 0x000fea0003800000 */
.L_x_2:
[----:B------:R-:W-:Y:S04]  /*0310*/  BSSY B0, `(.L_x_4) ;  /* 0x000000e000007945 */ /* 0x000fe80003800000 */
[----:B------:R-:W-:Y:S05]  /*0320*/  @P2 BRA `(.L_x_5) ;  /* 0x0000000000302947 */ /* 0x000fea0003800000 */
[----:B-1----:R-:W1:Y:S01]  /*0330*/  LDS R4, [UR16+0x34] ;  /* 0x00003410ff047984 */ /* 0x002e620008000800 */
[----:B--2---:R-:W2:Y:S03]  /*0340*/  LDC.64 R12, c[0x0][0x238] ;  /* 0x00008e00ff0c7b82 */ /* 0x004ea60000000a00 */
[----:B------:R-:W3:Y:S01]  /*0350*/  LDS R3, [UR16+0x1c] ;  /* 0x00001c10ff037984 */ /* 0x000ee20008000800 */
[C---:B--2---:R-:W-:Y:S01]  /*0360*/  SHF.L.U64.HI R10, R12.reuse, 0x1, R13 ;  /* 0x000000010c0a7819 */ /* 0x044fe2000001020d */
[----:B------:R-:W-:-:S03]  /*0370*/  IMAD.SHL.U32 R5, R12, 0x2, RZ ;  /* 0x000000020c057824 */ /* 0x000fc600078e00ff */
[--C-:B------:R-:W-:Y:S02]  /*0380*/  SHF.R.U32.HI R12, RZ, 0x4, R10.reuse ;  /* 0x00000004ff0c7819 */ /* 0x100fe4000001160a */
[----:B------:R-:W-:-:S05]  /*0390*/  SHF.R.U64 R5, R5, 0x4, R10 ;  /* 0x0000000405057819 */ /* 0x000fca000000120a */
[----:B------:R4:W-:Y:S01]  /*03a0*/  STS [UR16+0xc], R5 ;  /* 0x00000c05ff007988 */ /* 0x0009e20008000810 */
[----:B-1----:R-:W-:Y:S02]  /*03b0*/  LOP3.LUT R4, R4, 0x7, RZ, 0xb8, !PT ;  /* 0x0000000704047812 */ /* 0x002fe400078eb8ff */
[----:B---3--:R-:W-:-:S03]  /*03c0*/  LOP3.LUT R3, R3, 0xf, R12, 0xb8, !PT ;  /* 0x0000000f03037812 */ /* 0x008fc600078eb80c */
[----:B------:R4:W-:Y:S04]  /*03d0*/  STS [UR16+0x34], R4 ;  /* 0x00003404ff007988 */ /* 0x0009e80008000810 */
[----:B------:R4:W-:Y:S02]  /*03e0*/  STS [UR16+0x1c], R3 ;  /* 0x00001c03ff007988 */ /* 0x0009e40008000810 */
.L_x_5:
[----:B------:R-:W-:Y:S05]  /*03f0*/  BSYNC B0 ;  /* 0x0000000000007941 */ /* 0x000fea0003800000 */
.L_x_4:
[----:B------:R-:W-:Y:S04]  /*0400*/  BSSY B1, `(.L_x_6) ;  /* 0x000001a000017945 */ /* 0x000fe80003800000 */
[----:B------:R-:W-:Y:S04]  /*0410*/  BSSY B0, `(.L_x_7) ;  /* 0x0000015000007945 */ /* 0x000fe80003800000 */
[----:B------:R-:W-:Y:S05]  /*0420*/  @P2 BRA `(.L_x_8) ;  /* 0x0000000000202947 */ /* 0x000fea0003800000 */
[----:B-12-4-:R-:W1:Y:S02]  /*0430*/  LDS R3, [UR16+0x34] ;  /* 0x00003410ff037984 */ /* 0x016e640008000800 */
[----:B-1----:R-:W-:-:S05]  /*0440*/  LOP3.LUT R3, R3, 0x38, RZ, 0xb8, !PT ;  /* 0x0000003803037812 */ /* 0x002fca00078eb8ff */
[----:B------:R1:W-:Y:S01]  /*0450*/  STS [UR16+0x34], R3 ;  /* 0x00003403ff007988 */ /* 0x0003e20008000810 */
[----:B------:R-:W-:Y:S05]  /*0460*/  @P2 BRA `(.L_x_9) ;  /* 0x0000000000202947 */ /* 0x000fea0003800000 */
[----:B-1----:R-:W1:Y:S01]  /*0470*/  LDS R3, [UR16+0x8] ;  /* 0x00000810ff037984 */ /* 0x002e620008000800 */
[----:B------:R-:W-:-:S05]  /*0480*/  IMAD.MOV.U32 R4, RZ, RZ, 0x780 ;  /* 0x00000780ff047424 */ /* 0x000fca00078e00ff */
[----:B-1----:R-:W-:-:S05]  /*0490*/  LOP3.LUT R3, R3, 0x300, R4, 0xd8, !PT ;  /* 0x0000030003037812 */ /* 0x002fca00078ed804 */
[----:B------:R3:W-:Y:S02]  /*04a0*/  STS [UR16+0x8], R3 ;  /* 0x00000803ff007988 */ /* 0x0007e40008000810 */
.L_x_8:
[----:B------:R-:W-:Y:S05]  /*04b0*/  @P2 BRA `(.L_x_10) ;  /* 0x0000000000282947 */ /* 0x000fea0003800000 */
[----:B-1234-:R-:W1:Y:S02]  /*04c0*/  LDS R3, [UR16+0x8] ;  /* 0x00000810ff037984 */ /* 0x01ee640008000800 */
[----:B-1----:R-:W-:-:S05]  /*04d0*/  LOP3.LUT R3, R3, 0x1800, RZ, 0xb8, !PT ;  /* 0x0000180003037812 */ /* 0x002fca00078eb8ff */
[----:B------:R2:W-:Y:S02]  /*04e0*/  STS [UR16+0x8], R3 ;  /* 0x00000803ff007988 */ /* 0x0005e40008000810 */
.L_x_9:
[----:B------:R-:W-:Y:S05]  /*04f0*/  @P2 BREAK B0 ;  /* 0x0000000000002942 */ /* 0x000fea0003800000 */
[----:B------:R-:W-:Y:S05]  /*0500*/  @P2 BRA `(.L_x_11) ;  /* 0x0000000000242947 */ /* 0x000fea0003800000 */
[----:B------:R-:W3:Y:S01]  /*0510*/  LDS R4, [UR16+0x8] ;  /* 0x00000810ff047984 */ /* 0x000ee20008000800 */
[----:B-12---:R-:W-:-:S05]  /*0520*/  IMAD.MOV.U32 R3, RZ, RZ, 0x6000 ;  /* 0x00006000ff037424 */ /* 0x006fca00078e00ff */
[----:B---3--:R-:W-:-:S04]  /*0530*/  LOP3.LUT R3, R4, 0x6000, R3, 0xd8, !PT ;  /* 0x0000600004037812 */ /* 0x008fc800078ed803 */
[----:B------:R-:W-:-:S05]  /*0540*/  LOP3.LUT R3, R3, 0x400000, RZ, 0xb8, !PT ;  /* 0x0040000003037812 */ /* 0x000fca00078eb8ff */
[----:B------:R5:W-:Y:S02]  /*0550*/  STS [UR16+0x8], R3 ;  /* 0x00000803ff007988 */ /* 0x000be40008000810 */
.L_x_10:
[----:B------:R-:W-:Y:S05]  /*0560*/  BSYNC B0 ;  /* 0x0000000000007941 */ /* 0x000fea0003800000 */
.L_x_7:
[----:B-12345:R-:W1:Y:S02]  /*0570*/  @!P2 LDS R3, [UR16+0x8] ;  /* 0x00000810ff03a984 */ /* 0x03ee640008000800 */
[----:B-1----:R-:W-:-:S05]  /*0580*/  @!P2 LOP3.LUT R3, R3, 0x8000, RZ, 0xb8, !PT ;  /* 0x000080000303a812 */ /* 0x002fca00078eb8ff */
[----:B------:R3:W-:Y:S02]  /*0590*/  @!P2 STS [UR16+0x8], R3 ;  /* 0x00000803ff00a988 */ /* 0x0007e40008000810 */
.L_x_11:
[----:B------:R-:W-:Y:S05]  /*05a0*/  BSYNC B1 ;  /* 0x0000000000017941 */ /* 0x000fea0003800000 */
.L_x_6:
[----:B------:R-:W-:Y:S05]  /*05b0*/  WARPSYNC.ALL ;  /* 0x0000000000007948 */ /* 0x000fea0003800000 */
[----:B------:R-:W-:Y:S05]  /*05c0*/  @P0 BRA `(.L_x_12) ;  /* 0x0000000000280947 */ /* 0x000fea0003800000 */
[----:B-123--:R-:W1:Y:S01]  /*05d0*/  S2R R3, SR_LANEID ;  /* 0x0000000000037919 */ /* 0x00ee620000000000 */
[----:B------:R-:W-:Y:S05]  /*05e0*/  WARPSYNC.ALL ;  /* 0x0000000000007948 */ /* 0x000fea0003800000 */
[----:B-1----:R-:W-:-:S05]  /*05f0*/  IMAD.SHL.U32 R3, R3, 0x4, RZ ;  /* 0x0000000403037824 */ /* 0x002fca00078e00ff */
[----:B------:R-:W1:Y:S01]  /*0600*/  LDS R7, [R3+UR16] ;  /* 0x0000001003077984 */ /* 0x000e620008000800 */
[----:B------:R-:W-:-:S05]  /*0610*/  IADD3 R4, P1, R3, UR24, RZ ;  /* 0x0000001803047c10 */ /* 0x000fca000ff3e0ff */
[----:B------:R-:W-:-:S05]  /*0620*/  IMAD.X R5, RZ, RZ, UR25, P1 ;  /* 0x00000019ff057e24 */ /* 0x000fca00088e06ff */
[----:B-1----:R4:W5:Y:S01]  /*0630*/  ATOMG.E.EXCH.STRONG.GPU PT, RZ, [R4], R7 ;  /* 0x0000000704ff73a8 */ /* 0x00296200041ee100 */
[----:B------:R-:W-:-:S04]  /*0640*/  DEPBAR {5,4,3,2,1,0} ;  /* 0x0000003f0000791a */ /* 0x000fc80000000000 */
[----:B------:R4:W-:Y:S01]  /*0650*/  UTMACCTL.IV [UR24] ;  /* 0x00000000180079b9 */ /* 0x0009e20008000000 */
[----:B------:R-:W-:Y:S01]  /*0660*/  NOP ;  /* 0x0000000000007918 */ /* 0x000fe20000000000 */
.L_x_12:
[----:B------:R-:W-:Y:S05]  /*0670*/  @P0 BRA `(.L_x_13) ;  /* 0x00000000000c0947 */ /* 0x000fea0003800000 */
[----:B------:R0:W-:Y:S01]  /*0680*/  UTMACMDFLUSH ;  /* 0x00000000000079b7 */ /* 0x0001e20000000000 */
[----:B------:R-:W-:Y:S05]  /*0690*/  @P0 BRA `(.L_x_13) ;  /* 0x0000000000040947 */ /* 0x000fea0003800000 */
[----:B------:R-:W-:-:S04]  /*06a0*/  DEPBAR.LE SB0, 0x0 ;  /* 0x000080000000791a */ /* 0x000fc80000000000 */
.L_x_13:
[----:B------:R-:W-:Y:S05]  /*06b0*/  WARPSYNC.ALL ;  /* 0x0000000000007948 */ /* 0x000fea0003800000 */
[----:B-----5:R-:W-:Y:S06]  /*06c0*/  BAR.SYNC.DEFER_BLOCKING 0x0 ;  /* 0x0000000000007b1d */ /* 0x020fec0000010000 */
[----:B------:R-:W-:Y:S02]  /*06d0*/  BSSY B1, `(.L_x_14) ;  /* 0x000000b000017945 */ /* 0x000fe40003800000 */
[----:B------:R-:W-:Y:S06]  /*06e0*/  BAR.SYNC.DEFER_BLOCKING 0x0 ;  /* 0x0000000000007b1d */ /* 0x000fec0000010000 */
[----:B------:R5:W-:Y:S01]  /*06f0*/  @!P0 STS [R11], RZ ;  /* 0x000000ff0b008388 */ /* 0x000be20000000800 */
[----:B------:R-:W-:Y:S01]  /*0700*/  NOP ;  /* 0x0000000000007918 */ /* 0x000fe20000000000 */
[----:B------:R-:W-:Y:S05]  /*0710*/  @P2 BRA `(.L_x_15) ;  /* 0x0000000000182947 */ /* 0x000fea0003800000 */
[----:B-123--:R-:W1:Y:S01]  /*0720*/  LDS R3, [UR16+0x8] ;  /* 0x00000810ff037984 */ /* 0x00ee620008000800 */
[----:B------:R-:W2:Y:S01]  /*0730*/  LDC.64 R12, c[0x0][0x218] ;  /* 0x00008600ff0c7b82 */ /* 0x000ea20000000a00 */
[----:B----4-:R-:W-:Y:S02]  /*0740*/  IMAD.MOV.U32 R4, RZ, RZ, 0x70 ;  /* 0x00000070ff047424 */ /* 0x010fe400078e00ff */
[----:B--2---:R2:W-:Y:S03]  /*0750*/  STS.64 [UR16], R12 ;  /* 0x0000000cff007988 */ /* 0x0045e60008000a10 */
[----:B-1----:R-:W-:-:S05]  /*0760*/  LOP3.LUT R3, R3, 0x10, R4, 0xd8, !PT ;  /* 0x0000001003037812 */ /* 0x002fca00078ed804 */
[----:B------:R2:W-:Y:S02]  /*0770*/  STS [UR16+0x8], R3 ;  /* 0x00000803ff007988 */ /* 0x0005e40008000810 */
.L_x_15:
[----:B----4-:R-:W-:Y:S05]  /*0780*/  BSYNC B1 ;  /* 0x0000000000017941 */ /* 0x010fea0003800000 */
.L_x_14:
[----:B------:R-:W-:Y:S04]  /*0790*/  BSSY B2, `(.L_x_16) ;  /* 0x000000f000027945 */ /* 0x000fe80003800000 */
[----:B------:R-:W-:Y:S04]  /*07a0*/  BSSY B1, `(.L_x_17) ;  /* 0x000000c000017945 */ /* 0x000fe80003800000 */
[----:B------:R-:W-:Y:S05]  /*07b0*/  @P2 BRA `(.L_x_18) ;  /* 0x0000000000282947 */ /* 0x000fea0003800000 */
[----:B-123--:R-:W1:Y:S01]  /*07c0*/  LDS R3, [UR16+0x34] ;  /* 0x00003410ff037984 */ /* 0x00ee620008000800 */
[----:B------:R-:W-:Y:S01]  /*07d0*/  IMAD.MOV.U32 R4, RZ, RZ, 0x3f000000 ;  /* 0x3f000000ff047424 */ /* 0x000fe200078e00ff */
[----:B------:R-:W-:Y:S05]  /*07e0*/  @P2 BREAK B1 ;  /* 0x0000000000012942 */ /* 0x000fea0003800000 */
[----:B-1----:R-:W-:-:S05]  /*07f0*/  LOP3.LUT R3, R3, 0xff000000, R4, 0xb8, !PT ;  /* 0xff00000003037812 */ /* 0x002fca00078eb804 */
[----:B------:R1:W-:Y:S01]  /*0800*/  STS [UR16+0x34], R3 ;  /* 0x00003403ff007988 */ /* 0x0003e20008000810 */
[----:B------:R-:W-:Y:S05]  /*0810*/  @P2 BRA `(.L_x_19) ;  /* 0x0000000000182947 */ /* 0x000fea0003800000 */
[----:B-1----:R-:W1:Y:S01]  /*0820*/  LDS R3, [UR16+0x38] ;  /* 0x00003810ff037984 */ /* 0x002e620008000800 */
[----:B------:R-:W-:-:S05]  /*0830*/  IMAD.MOV.U32 R4, RZ, RZ, 0x3f ;  /* 0x0000003fff047424 */ /* 0x000fca00078e00ff */
[----:B-1----:R-:W-:-:S05]  /*0840*/  LOP3.LUT R3, R3, 0xff, R4, 0xb8, !PT ;  /* 0x000000ff03037812 */ /* 0x002fca00078eb804 */
[----:B------:R4:W-:Y:S02]  /*0850*/  STS [UR16+0x38], R3 ;  /* 0x00003803ff007988 */ /* 0x0009e40008000810 */
.L_x_18:
[----:B------:R-:W-:Y:S05]  /*0860*/  BSYNC B1 ;  /* 0x0000000000017941 */ /* 0x000fea0003800000 */
.L_x_17:
[----:B------:R1:W-:Y:S02]  /*0870*/  @!P2 STS [UR16+0x20], R9 ;  /* 0x00002009ff00a988 */ /* 0x0003e40008000810 */
.L_x_19:
[----:B------:R-:W-:Y:S05]  /*0880*/  BSYNC B2 ;  /* 0x0000000000027941 */ /* 0x000fea0003800000 */
.L_x_16:
[----:B------:R-:W-:Y:S05]  /*0890*/  WARPSYNC.ALL ;  /* 0x0000000000007948 */ /* 0x000fea0003800000 */
[----:B-1234-:R-:W1:Y:S01]  /*08a0*/  LDC R3, c[0x0][0x22c] ;  /* 0x00008b00ff037b82 */ /* 0x01ee620000000800 */
[----:B------:R-:W-:Y:S01]  /*08b0*/  BSSY B2, `(.L_x_20) ;  /* 0x0000010000027945 */ /* 0x000fe20003800000 */
[----:B-1----:R-:W-:-:S05]  /*08c0*/  VIADD R3, R3, 0xffffffff ;  /* 0xffffffff03037836 */ /* 0x002fca0000000000 */
[----:B------:R1:W-:Y:S01]  /*08d0*/  @!P2 STS [UR16+0x24], R3 ;  /* 0x00002403ff00a988 */ /* 0x0003e20008000810 */
[----:B------:R-:W-:Y:S05]  /*08e0*/  @P2 BRA `(.L_x_21) ;  /* 0x0000000000302947 */ /* 0x000fea0003800000 */
[----:B------:R-:W2:Y:S01]  /*08f0*/  LDS R5, [UR16+0x34] ;  /* 0x00003410ff057984 */ /* 0x000ea20008000800 */
[----:B------:R-:W3:Y:S03]  /*0900*/  LDC.64 R12, c[0x0][0x240] ;  /* 0x00009000ff0c7b82 */ /* 0x000ee60000000a00 */
[----:B------:R-:W4:Y:S01]  /*0910*/  LDS R4, [UR16+0x1c] ;  /* 0x00001c10ff047984 */ /* 0x000f220008000800 */
[C---:B---3--:R-:W-:Y:S01]  /*0920*/  SHF.L.U64.HI R10, R12.reuse, 0x1, R13 ;  /* 0x000000010c0a7819 */ /* 0x048fe2000001020d */
[----:B------:R-:W-:-:S03]  /*0930*/  IMAD.SHL.U32 R7, R12, 0x2, RZ ;  /* 0x000000020c077824 */ /* 0x000fc600078e00ff */
[--C-:B------:R-:W-:Y:S02]  /*0940*/  SHF.R.U32.HI R9, RZ, 0x4, R10.reuse ;  /* 0x00000004ff097819 */ /* 0x100fe4000001160a */
[----:B------:R-:W-:-:S05]  /*0950*/  SHF.R.U64 R7, R7, 0x4, R10 ;  /* 0x0000000407077819 */ /* 0x000fca000000120a */
[----:B------:R3:W-:Y:S01]  /*0960*/  STS [UR16+0xc], R7 ;  /* 0x00000c07ff007988 */ /* 0x0007e20008000810 */
[----:B--2---:R-:W-:Y:S02]  /*0970*/  LOP3.LUT R5, R5, 0x7, RZ, 0xb8, !PT ;  /* 0x0000000705057812 */ /* 0x004fe400078eb8ff */
[----:B----4-:R-:W-:-:S03]  /*0980*/  LOP3.LUT R4, R4, 0xf, R9, 0xb8, !PT ;  /* 0x0000000f04047812 */ /* 0x010fc600078eb809 */
[----:B------:R3:W-:Y:S04]  /*0990*/  STS [UR16+0x34], R5 ;  /* 0x00003405ff007988 */ /* 0x0007e80008000810 */
[----:B------:R3:W-:Y:S02]  /*09a0*/  STS [UR16+0x1c], R4 ;  /* 0x00001c04ff007988 */ /* 0x0007e40008000810 */
.L_x_21:
[----:B------:R-:W-:Y:S05]  /*09b0*/  BSYNC B2 ;  /* 0x0000000000027941 */ /* 0x000fea0003800000 */
.L_x_20:
[----:B------:R-:W-:Y:S04]  /*09c0*/  BSSY B3, `(.L_x_22) ;  /* 0x000001a000037945 */ /* 0x000fe80003800000 */
[----:B------:R-:W-:Y:S04]  /*09d0*/  BSSY B2, `(.L_x_23) ;  /* 0x0000015000027945 */ /* 0x000fe80003800000 */
[----:B------:R-:W-:Y:S05]  /*09e0*/  @P2 BRA `(.L_x_24) ;  /* 0x0000000000202947 */ /* 0x000fea0003800000 */
[----:B---3--:R-:W2:Y:S02]  /*09f0*/  LDS R4, [UR16+0x34] ;  /* 0x00003410ff047984 */ /* 0x008ea40008000800 */
[----:B--2---:R-:W-:-:S05]  /*0a00*/  LOP3.LUT R4, R4, 0x38, RZ, 0xb8, !PT ;  /* 0x0000003804047812 */ /* 0x004fca00078eb8ff */
[----:B------:R2:W-:Y:S01]  /*0a10*/  STS [UR16+0x34], R4 ;  /* 0x00003404ff007988 */ /* 0x0005e20008000810 */
[----:B------:R-:W-:Y:S05]  /*0a20*/  @P2 BRA `(.L_x_25) ;  /* 0x0000000000202947 */ /* 0x000fea0003800000 */
[----:B--2---:R-:W2:Y:S01]  /*0a30*/  LDS R4, [UR16+0x8] ;  /* 0x00000810ff047984 */ /* 0x004ea20008000800 */
[----:B------:R-:W-:-:S05]  /*0a40*/  IMAD.MOV.U32 R5, RZ, RZ, 0x780 ;  /* 0x00000780ff057424 */ /* 0x000fca00078e00ff */
[----:B--2---:R-:W-:-:S05]  /*0a50*/  LOP3.LUT R4, R4, 0x300, R5, 0xd8, !PT ;  /* 0x0000030004047812 */ /* 0x004fca00078ed805 */
[----:B------:R2:W-:Y:S02]  /*0a60*/  STS [UR16+0x8], R4 ;  /* 0x00000804ff007988 */ /* 0x0005e40008000810 */
.L_x_24:
[----:B------:R-:W-:Y:S05]  /*0a70*/  @P2 BRA `(.L_x_26) ;  /* 0x0000000000282947 */ /* 0x000fea0003800000 */
[----:B--23--:R-:W2:Y:S02]  /*0a80*/  LDS R4, [UR16+0x8] ;  /* 0x00000810ff047984 */ /* 0x00cea40008000800 */
[----:B--2---:R-:W-:-:S05]  /*0a90*/  LOP3.LUT R4, R4, 0x1800, RZ, 0xb8, !PT ;  /* 0x0000180004047812 */ /* 0x004fca00078eb8ff */
[----:B------:R3:W-:Y:S02]  /*0aa0*/  STS [UR16+0x8], R4 ;  /* 0x00000804ff007988 */ /* 0x0007e40008000810 */
.L_x_25:
[----:B------:R-:W-:Y:S05]  /*0ab0*/  @P2 BREAK B2 ;  /* 0x0000000000022942 */ /* 0x000fea0003800000 */
[----:B------:R-:W-:Y:S05]  /*0ac0*/  @P2 BRA `(.L_x_27) ;  /* 0x0000000000242947 */ /* 0x000fea0003800000 */
[----:B--23--:R-:W2:Y:S01]  /*0ad0*/  LDS R4, [UR16+0x8] ;  /* 0x00000810ff047984 */ /* 0x00cea20008000800 */
[----:B------:R-:W-:-:S05]  /*0ae0*/  IMAD.MOV.U32 R5, RZ, RZ, 0x6000 ;  /* 0x00006000ff057424 */ /* 0x000fca00078e00ff */
[----:B--2---:R-:W-:-:S04]  /*0af0*/  LOP3.LUT R4, R4, 0x6000, R5, 0xd8, !PT ;  /* 0x0000600004047812 */ /* 0x004fc800078ed805 */
[----:B------:R-:W-:-:S05]  /*0b00*/  LOP3.LUT R4, R4, 0x400000, RZ, 0xb8, !PT ;  /* 0x0040000004047812 */ /* 0x000fca00078eb8ff */
[----:B------:R4:W-:Y:S02]  /*0b10*/  STS [UR16+0x8], R4 ;  /* 0x00000804ff007988 */ /* 0x0009e40008000810 */
.L_x_26:
[----:B------:R-:W-:Y:S05]  /*0b20*/  BSYNC B2 ;  /* 0x0000000000027941 */ /* 0x000fea0003800000 */
.L_x_23:
[----:B--234-:R-:W2:Y:S02]  /*0b30*/  @!P2 LDS R4, [UR16+0x8] ;  /* 0x00000810ff04a984 */ /* 0x01cea40008000800 */
[----:B--2---:R-:W-:-:S05]  /*0b40*/  @!P2 LOP3.LUT R4, R4, 0x8000, RZ, 0xb8, !PT ;  /* 0x000080000404a812 */ /* 0x004fca00078eb8ff */
[----:B------:R4:W-:Y:S02]  /*0b50*/  @!P2 STS [UR16+0x8], R4 ;  /* 0x00000804ff00a988 */ /* 0x0009e40008000810 */
.L_x_27:
[----:B------:R-:W-:Y:S05]  /*0b60*/  BSYNC B3 ;  /* 0x0000000000037941 */ /* 0x000fea0003800000 */
.L_x_22:
[----:B------:R-:W-:Y:S05]  /*0b70*/  WARPSYNC.ALL ;  /* 0x0000000000007948 */ /* 0x000fea0003800000 */
[----:B------:R-:W-:-:S04]  /*0b80*/  UIADD3 UR27, UR5, 0x80, URZ ;  /* 0x00000080051b7890 */ /* 0x000fc8000fffe03f */
[----:B------:R-:W-:-:S04]  /*0b90*/  UIADD3 UR26, UP0, UR27, UR28, URZ ;  /* 0x0000001c1b1a7290 */ /* 0x000fc8000ff1e03f */
[----:B------:R-:W-:Y:S01]  /*0ba0*/  ULEA.HI.X.SX32 UR27, UR27, UR29, 0x1, UP0 ;  /* 0x0000001d1b1b7291 */ /* 0x000fe200080f0e3f */
[----:B------:R-:W-:Y:S11]  /*0bb0*/  @P0 BRA `(.L_x_28) ;  /* 0x0000000000280947 */ /* 0x000ff60003800000 */
[----:B--234-:R-:W2:Y:S01]  /*0bc0*/  S2R R4, SR_LANEID ;  /* 0x0000000000047919 */ /* 0x01cea20000000000 */
[----:B------:R-:W-:Y:S05]  /*0bd0*/  WARPSYNC.ALL ;  /* 0x0000000000007948 */ /* 0x000fea0003800000 */
[----:B--2---:R-:W-:-:S05]  /*0be0*/  IMAD.SHL.U32 R9, R4, 0x4, RZ ;  /* 0x0000000404097824 */ /* 0x004fca00078e00ff */
[----:B------:R-:W2:Y:S01]  /*0bf0*/  LDS R7, [R9+UR16] ;  /* 0x0000001009077984 */ /* 0x000ea20008000800 */
[----:B------:R-:W-:-:S05]  /*0c00*/  IADD3 R4, P1, R9, UR26, RZ ;  /* 0x0000001a09047c10 */ /* 0x000fca000ff3e0ff */
[----:B------:R-:W-:-:S05]  /*0c10*/  IMAD.X R5, RZ, RZ, UR27, P1 ;  /* 0x0000001bff057e24 */ /* 0x000fca00088e06ff */
[----:B--2---:R2:W3:Y:S01]  /*0c20*/  ATOMG.E.EXCH.STRONG.GPU PT, RZ, [R4], R7 ;  /* 0x0000000704ff73a8 */ /* 0x0044e200041ee100 */
[----:B------:R-:W-:-:S04]  /*0c30*/  DEPBAR {5,4,3,2,1,0} ;  /* 0x0000003f0000791a */ /* 0x000fc80000000000 */
[----:B------:R2:W-:Y:S01]  /*0c40*/  UTMACCTL.IV [UR26] ;  /* 0x000000001a0079b9 */ /* 0x0005e20008000000 */
[----:B------:R-:W-:Y:S01]  /*0c50*/  NOP ;  /* 0x0000000000007918 */ /* 0x000fe20000000000 */
.L_x_28:
[----:B------:R-:W-:Y:S05]  /*0c60*/  @P0 BRA `(.L_x_29) ;  /* 0x00000000000c0947 */ /* 0x000fea0003800000 */
[----:B------:R0:W-:Y:S01]  /*0c70*/  UTMACMDFLUSH ;  /* 0x00000000000079b7 */ /* 0x0001e20000000000 */
[----:B------:R-:W-:Y:S05]  /*0c80*/  @P0 BRA `(.L_x_29) ;  /* 0x0000000000040947 */ /* 0x000fea0003800000 */
[----:B------:R-:W-:-:S04]  /*0c90*/  DEPBAR.LE SB0, 0x0 ;  /* 0x000080000000791a */ /* 0x000fc80000000000 */
.L_x_29:
[----:B------:R-:W-:Y:S05]  /*0ca0*/  WARPSYNC.ALL ;  /* 0x0000000000007948 */ /* 0x000fea0003800000 */
[----:B---3--:R-:W-:Y:S06]  /*0cb0*/  BAR.SYNC.DEFER_BLOCKING 0x0 ;  /* 0x0000000000007b1d */ /* 0x008fec0000010000 */
[----:B------:R-:W-:Y:S02]  /*0cc0*/  BSSY B3, `(.L_x_30) ;  /* 0x000000b000037945 */ /* 0x000fe40003800000 */
[----:B------:R-:W-:Y:S06]  /*0cd0*/  BAR.SYNC.DEFER_BLOCKING 0x0 ;  /* 0x0000000000007b1d */ /* 0x000fec0000010000 */
[----:B------:R3:W-:Y:S01]  /*0ce0*/  @!P0 STS [R11], RZ ;  /* 0x000000ff0b008388 */ /* 0x0007e20000000800 */
[----:B------:R-:W-:Y:S01]  /*0cf0*/  NOP ;  /* 0x0000000000007918 */ /* 0x000fe20000000000 */
[----:B------:R-:W-:Y:S05]  /*0d00*/  @P2 BRA `(.L_x_31) ;  /* 0x0000000000182947 */ /* 0x000fea0003800000 */
[----:B--2-4-:R-:W2:Y:S01]  /*0d10*/  LDS R4, [UR16+0x8] ;  /* 0x00000810ff047984 */ /* 0x014ea20008000800 */
[----:B---3-5:R-:W3:Y:S01]  /*0d20*/  LDC.64 R10, c[0x0][0x220] ;  /* 0x00008800ff0a7b82 */ /* 0x028ee20000000a00 */
[----:B------:R-:W-:Y:S02]  /*0d30*/  IMAD.MOV.U32 R5, RZ, RZ, 0x70 ;  /* 0x00000070ff057424 */ /* 0x000fe400078e00ff */
[----:B---3--:R3:W-:Y:S03]  /*0d40*/  STS.64 [UR16], R10 ;  /* 0x0000000aff007988 */ /* 0x0087e60008000a10 */
[----:B--2---:R-:W-:-:S05]  /*0d50*/  LOP3.LUT R4, R4, 0x10, R5, 0xd8, !PT ;  /* 0x0000001004047812 */ /* 0x004fca00078ed805 */
[----:B------:R3:W-:Y:S02]  /*0d60*/  STS [UR16+0x8], R4 ;  /* 0x00000804ff007988 */ /* 0x0007e40008000810 */
.L_x_31:
[----:B--2---:R-:W-:Y:S05]  /*0d70*/  BSYNC B3 ;  /* 0x0000000000037941 */ /* 0x004fea0003800000 */
.L_x_30:
[----:B------:R-:W-:Y:S04]  /*0d80*/  BSSY B4, `(.L_x_32) ;  /* 0x0000011000047945 */ /* 0x000fe80003800000 */
[----:B------:R-:W-:Y:S04]  /*0d90*/  BSSY B3, `(.L_x_33) ;  /* 0x000000e000037945 */ /* 0x000fe80003800000 */
[----:B------:R-:W-:Y:S05]  /*0da0*/  @P2 BRA `(.L_x_34) ;  /* 0x0000000000242947 */ /* 0x000fea0003800000 */
[----:B---34-:R-:W2:Y:S01]  /*0db0*/  LDS R4, [UR16+0x34] ;  /* 0x00003410ff047984 */ /* 0x018ea20008000800 */
[----:B------:R-:W-:-:S05]  /*0dc0*/  IMAD.MOV.U32 R5, RZ, RZ, 0x3f000000 ;  /* 0x3f000000ff057424 */ /* 0x000fca00078e00ff */
[----:B--2---:R-:W-:-:S05]  /*0dd0*/  LOP3.LUT R4, R4, 0xff000000, R5, 0xb8, !PT ;  /* 0xff00000004047812 */ /* 0x004fca00078eb805 */
[----:B------:R2:W-:Y:S01]  /*0de0*/  STS [UR16+0x34], R4 ;  /* 0x00003404ff007988 */ /* 0x0005e20008000810 */
[----:B------:R-:W-:Y:S05]  /*0df0*/  @P2 BRA `(.L_x_35) ;  /* 0x00000000001c2947 */ /* 0x000fea0003800000 */
[----:B--2---:R-:W2:Y:S01]  /*0e00*/  LDS R4, [UR16+0x38] ;  /* 0x00003810ff047984 */ /* 0x004ea20008000800 */
[----:B------:R-:W-:-:S05]  /*0e10*/  IMAD.MOV.U32 R5, RZ, RZ, 0x3f ;  /* 0x0000003fff057424 */ /* 0x000fca00078e00ff */
[----:B--2---:R-:W-:-:S05]  /*0e20*/  LOP3.LUT R4, R4, 0xff, R5, 0xb8, !PT ;  /* 0x000000ff04047812 */ /* 0x004fca00078eb805 */
[----:B------:R2:W-:Y:S02]  /*0e30*/  STS [UR16+0x38], R4 ;  /* 0x00003804ff007988 */ /* 0x0005e40008000810 */
.L_x_34:
[----:B------:R-:W-:Y:S05]  /*0e40*/  @P2 BREAK B3 ;  /* 0x0000000000032942 */ /* 0x000fea0003800000 */
[----:B------:R-:W-:Y:S05]  /*0e50*/  @P2 BRA `(.L_x_36) ;  /* 0x00000000000c2947 */ /* 0x000fea0003800000 */
[----:B------:R1:W-:Y:S02]  /*0e60*/  STS [UR16+0x20], R3 ;  /* 0x00002003ff007988 */ /* 0x0003e40008000810 */
.L_x_35:
[----:B------:R-:W-:Y:S05]  /*0e70*/  BSYNC B3 ;  /* 0x0000000000037941 */ /* 0x000fea0003800000 */
.L_x_33:
[----:B------:R1:W-:Y:S02]  /*0e80*/  @!P2 STS [UR16+0x24], R2 ;  /* 0x00002402ff00a988 */ /* 0x0003e40008000810 */
.L_x_36:
[----:B------:R-:W-:Y:S05]  /*0e90*/  BSYNC B4 ;  /* 0x0000000000047941 */ /* 0x000fea0003800000 */
.L_x_32:
[----:B------:R-:W-:Y:S05]  /*0ea0*/  WARPSYNC.ALL ;  /* 0x0000000000007948 */ /* 0x000fea0003800000 */
[----:B------:R-:W-:Y:S04]  /*0eb0*/  BSSY B4, `(.L_x_37) ;  /* 0x000000e000047945 */ /* 0x000fe80003800000 */
[----:B------:R-:W-:Y:S05]  /*0ec0*/  @P2 BRA `(.L_x_38) ;  /* 0x0000000000302947 */ /* 0x000fea0003800000 */
[----:B-1----:R-:W1:Y:S01]  /*0ed0*/  LDS R3, [UR16+0x34] ;  /* 0x00003410ff037984 */ /* 0x002e620008000800 */
[----:B--234-:R-:W2:Y:S03]  /*0ee0*/  LDC.64 R4, c[0x0][0x248] ;  /* 0x00009200ff047b82 */ /* 0x01cea60000000a00 */
        /* <DEDUP_REMOVED lines=10> */
.L_x_38:
[----:B------:R-:W-:Y:S05]  /*0f90*/  BSYNC B4 ;  /* 0x0000000000047941 */ /* 0x000fea0003800000 */
.L_x_37:
[----:B------:R-:W-:Y:S04]  /*0fa0*/  BSSY B4, `(.L_x_39) ;  /* 0x000001a000047945 */ /* 0x000fe80003800000 */
[----:B------:R-:W-:Y:S04]  /*0fb0*/  BSSY B5, `(.L_x_40) ;  /* 0x0000015000057945 */ /* 0x000fe80003800000 */
[----:B------:R-:W-:Y:S05]  /*0fc0*/  @P2 BRA `(.L_x_41) ;  /* 0x0000000000202947 */ /* 0x000fea0003800000 */
[----:B-12---:R-:W1:Y:S02]  /*0fd0*/  LDS R2, [UR16+0x34] ;  /* 0x00003410ff027984 */ /* 0x006e640008000800 */
[----:B-1----:R-:W-:-:S05]  /*0fe0*/  LOP3.LUT R2, R2, 0x38, RZ, 0xb8, !PT ;  /* 0x0000003802027812 */ /* 0x002fca00078eb8ff */
[----:B------:R1:W-:Y:S01]  /*0ff0*/  STS [UR16+0x34], R2 ;  /* 0x00003402ff007988 */ /* 0x0003e20008000810 */
[----:B------:R-:W-:Y:S05]  /*1000*/  @P2 BRA `(.L_x_42) ;  /* 0x0000000000202947 */ /* 0x000fea0003800000 */
[----:B-1----:R-:W1:Y:S01]  /*1010*/  LDS R2, [UR16+0x8] ;  /* 0x00000810ff027984 */ /* 0x002e620008000800 */
[----:B------:R-:W-:-:S05]  /*1020*/  IMAD.MOV.U32 R3, RZ, RZ, 0x780 ;  /* 0x00000780ff037424 */ /* 0x000fca00078e00ff */
[----:B-1----:R-:W-:-:S05]  /*1030*/  LOP3.LUT R2, R2, 0x300, R3, 0xd8, !PT ;  /* 0x0000030002027812 */ /* 0x002fca00078ed803 */
[----:B------:R1:W-:Y:S02]  /*1040*/  STS [UR16+0x8], R2 ;  /* 0x00000802ff007988 */ /* 0x0003e40008000810 */
.L_x_41:
[----:B------:R-:W-:Y:S05]  /*1050*/  @P2 BRA `(.L_x_43) ;  /* 0x0000000000282947 */ /* 0x000fea0003800000 */
[----:B-12---:R-:W1:Y:S02]  /*1060*/  LDS R2, [UR16+0x8] ;  /* 0x00000810ff027984 */ /* 0x006e640008000800 */
[----:B-1----:R-:W-:-:S05]  /*1070*/  LOP3.LUT R2, R2, 0x1800, RZ, 0xb8, !PT ;  /* 0x0000180002027812 */ /* 0x002fca00078eb8ff */
[----:B------:R2:W-:Y:S02]  /*1080*/  STS [UR16+0x8], R2 ;  /* 0x00000802ff007988 */ /* 0x0005e40008000810 */
.L_x_42:
[----:B------:R-:W-:Y:S05]  /*1090*/  @P2 BREAK B5 ;  /* 0x0000000000052942 */ /* 0x000fea0003800000 */
[----:B------:R-:W-:Y:S05]  /*10a0*/  @P2 BRA `(.L_x_44) ;  /* 0x0000000000242947 */ /* 0x000fea0003800000 */
[----:B-12---:R-:W1:Y:S01]  /*10b0*/  LDS R2, [UR16+0x8] ;  /* 0x00000810ff027984 */ /* 0x006e620008000800 */
[----:B------:R-:W-:-:S05]  /*10c0*/  IMAD.MOV.U32 R3, RZ, RZ, 0x6000 ;  /* 0x00006000ff037424 */ /* 0x000fca00078e00ff */
[----:B-1----:R-:W-:-:S04]  /*10d0*/  LOP3.LUT R2, R2, 0x6000, R3, 0xd8, !PT ;  /* 0x0000600002027812 */ /* 0x002fc800078ed803 */
[----:B------:R-:W-:-:S05]  /*10e0*/  LOP3.LUT R2, R2, 0x400000, RZ, 0xb8, !PT ;  /* 0x0040000002027812 */ /* 0x000fca00078eb8ff */
[----:B------:R1:W-:Y:S02]  /*10f0*/  STS [UR16+0x8], R2 ;  /* 0x00000802ff007988 */ /* 0x0003e40008000810 */
.L_x_43:
[----:B------:R-:W-:Y:S05]  /*1100*/  BSYNC B5 ;  /* 0x0000000000057941 */ /* 0x000fea0003800000 */
.L_x_40:
[----:B-12---:R-:W1:Y:S02]  /*1110*/  @!P2 LDS R2, [UR16+0x8] ;  /* 0x00000810ff02a984 */ /* 0x006e640008000800 */
[----:B-1----:R-:W-:-:S05]  /*1120*/  @!P2 LOP3.LUT R2, R2, 0x8000, RZ, 0xb8, !PT ;  /* 0x000080000202a812 */ /* 0x002fca00078eb8ff */
[----:B------:R1:W-:Y:S02]  /*1130*/  @!P2 STS [UR16+0x8], R2 ;  /* 0x00000802ff00a988 */ /* 0x0003e40008000810 */
.L_x_44:
[----:B------:R-:W-:Y:S05]  /*1140*/  BSYNC B4 ;  /* 0x0000000000047941 */ /* 0x000fea0003800000 */
.L_x_39:
[----:B------:R-:W-:Y:S05]  /*1150*/  WARPSYNC.ALL ;  /* 0x0000000000007948 */ /* 0x000fea0003800000 */
[----:B------:R-:W-:Y:S01]  /*1160*/  UIADD3 UR5, UR5, 0x100, URZ ;  /* 0x0000010005057890 */ /* 0x000fe2000fffe03f */
[----:B------:R-:W-:Y:S02]  /*1170*/  ISETP.GE.AND P1, PT, R8, 0x1, PT ;  /* 0x000000010800780c */ /* 0x000fe40003f26270 */
[----:B------:R-:W-:Y:S02]  /*1180*/  CS2R R24, SRZ ;  /* 0x0000000000187805 */ /* 0x000fe4000001ff00 */
[----:B------:R-:W-:Y:S01]  /*1190*/  CS2R R26, SRZ ;  /* 0x00000000001a7805 */ /* 0x000fe2000001ff00 */
[----:B------:R-:W-:Y:S01]  /*11a0*/  UIADD3 UR28, UP0, UR5, UR28, URZ ;  /* 0x0000001c051c7290 */ /* 0x000fe2000ff1e03f */
[----:B------:R-:W-:-:S02]  /*11b0*/  CS2R R28, SRZ ;  /* 0x00000000001c7805 */ /* 0x000fc4000001ff00 */
[----:B------:R-:W-:Y:S01]  /*11c0*/  CS2R R30, SRZ ;  /* 0x00000000001e7805 */ /* 0x000fe2000001ff00 */
[----:B------:R-:W-:Y:S01]  /*11d0*/  IMAD.MOV.U32 R32, RZ, RZ, RZ ;  /* 0x000000ffff207224 */ /* 0x000fe200078e00ff */
[----:B------:R-:W-:Y:S01]  /*11e0*/  ULEA.HI.X.SX32 UR29, UR5, UR29, 0x1, UP0 ;  /* 0x0000001d051d7291 */ /* 0x000fe200080f0e3f */
[----:B------:R-:W-:Y:S11]  /*11f0*/  @P0 BRA `(.L_x_45) ;  /* 0x0000000000280947 */ /* 0x000ff60003800000 */
[----:B-12---:R-:W3:Y:S01]  /*1200*/  S2R R2, SR_LANEID ;  /* 0x0000000000027919 */ /* 0x006ee20000000000 */
[----:B------:R-:W-:Y:S05]  /*1210*/  WARPSYNC.ALL ;  /* 0x0000000000007948 */ /* 0x000fea0003800000 */
[----:B---34-:R-:W-:-:S05]  /*1220*/  IMAD.SHL.U32 R4, R2, 0x4, RZ ;  /* 0x0000000402047824 */ /* 0x018fca00078e00ff */
[----:B------:R-:W1:Y:S01]  /*1230*/  LDS R5, [R4+UR16] ;  /* 0x0000001004057984 */ /* 0x000e620008000800 */
[----:B------:R-:W-:-:S05]  /*1240*/  IADD3 R2, P3, R4, UR28, RZ ;  /* 0x0000001c04027c10 */ /* 0x000fca000ff7e0ff */
[----:B------:R-:W-:-:S05]  /*1250*/  IMAD.X R3, RZ, RZ, UR29, P3 ;  /* 0x0000001dff037e24 */ /* 0x000fca00098e06ff */
[----:B-1----:R1:W2:Y:S01]  /*1260*/  ATOMG.E.EXCH.STRONG.GPU PT, RZ, [R2], R5 ;  /* 0x0000000502ff73a8 */ /* 0x0022a200041ee100 */
[----:B------:R-:W-:-:S04]  /*1270*/  DEPBAR {5,4,3,2,1,0} ;  /* 0x0000003f0000791a */ /* 0x000fc80000000000 */
[----:B------:R1:W-:Y:S01]  /*1280*/  UTMACCTL.IV [UR28] ;  /* 0x000000001c0079b9 */ /* 0x0003e20008000000 */
[----:B------:R-:W-:Y:S01]  /*1290*/  NOP ;  /* 0x0000000000007918 */ /* 0x000fe20000000000 */
.L_x_45:
[----:B------:R-:W-:Y:S05]  /*12a0*/  @P0 BRA `(.L_x_46) ;  /* 0x00000000000c0947 */ /* 0x000fea0003800000 */
[----:B------:R0:W-:Y:S01]  /*12b0*/  UTMACMDFLUSH ;  /* 0x00000000000079b7 */ /* 0x0001e20000000000 */
[----:B------:R-:W-:Y:S05]  /*12c0*/  @P0 BRA `(.L_x_46) ;  /* 0x0000000000040947 */ /* 0x000fea0003800000 */
[----:B------:R-:W-:-:S04]  /*12d0*/  DEPBAR.LE SB0, 0x0 ;  /* 0x000080000000791a */ /* 0x000fc80000000000 */
.L_x_46:
[----:B------:R-:W-:Y:S05]  /*12e0*/  WARPSYNC.ALL ;  /* 0x0000000000007948 */ /* 0x000fea0003800000 */
[----:B--2---:R-:W-:Y:S01]  /*12f0*/  BAR.SYNC.DEFER_BLOCKING 0x0 ;  /* 0x0000000000007b1d */ /* 0x004fe20000010000 */
[----:B------:R-:W-:Y:S01]  /*1300*/  USHF.L.U32 UR15, UR30, 0x6, URZ ;  /* 0x000000061e0f7899 */ /* 0x000fe2000800063f */
[----:B------:R-:W-:Y:S01]  /*1310*/  IMAD.MOV.U32 R33, RZ, RZ, RZ ;  /* 0x000000ffff217224 */ /* 0x000fe200078e00ff */
[----:B------:R-:W-:Y:S02]  /*1320*/  CS2R R34, SRZ ;  /* 0x0000000000227805 */ /* 0x000fe4000001ff00 */
[----:B------:R-:W-:-:S02]  /*1330*/  CS2R R36, SRZ ;  /* 0x0000000000247805 */ /* 0x000fc4000001ff00 */
[----:B------:R-:W-:Y:S01]  /*1340*/  CS2R R38, SRZ ;  /* 0x0000000000267805 */ /* 0x000fe2000001ff00 */
[----:B------:R-:W-:Y:S01]  /*1350*/  VOTEU.ALL UP0, P2 ;  /* 0x00000000003f7886 */ /* 0x000fe20001000000 */
[----:B------:R-:W-:Y:S01]  /*1360*/  UMOV UR6, 0x1 ;  /* 0x0000000100067882 */ /* 0x000fe20000000000 */
[----:B------:R-:W-:Y:S01]  /*1370*/  VOTEU.ALL UP1, P2 ;  /* 0x00000000003f7886 */ /* 0x000fe20001020000 */
[----:B------:R-:W-:Y:S01]  /*1380*/  VOTEU.ALL UP2, P2 ;  /* 0x00000000003f7886 */ /* 0x000fe20001040000 */
[----:B------:R-:W-:Y:S01]  /*1390*/  CS2R R40, SRZ ;  /* 0x0000000000287805 */ /* 0x000fe2000001ff00 */
[----:B------:R-:W-:-:S04]  /*13a0*/  @!UP0 UIADD3 UR8, -UR6, 0x100000, URZ ;  /* 0x0010000006088890 */ /* 0x000fc8000fffe13f */
[----:B------:R-:W-:Y:S02]  /*13b0*/  @!UP0 USHF.L.U32 UR9, UR8, 0xb, URZ ;  /* 0x0000000b08098899 */ /* 0x000fe4000800063f */
[----:B------:R-:W-:Y:S01]  /*13c0*/  @!UP0 USHF.L.U32 UR8, UR8, 0x1, URZ ;  /* 0x0000000108088899 */ /* 0x000fe2000800063f */
        /* <DEDUP_REMOVED lines=9> */
[----:B------:R-:W-:Y:S01]  /*1460*/  VOTEU.ALL UP0, P2 ;  /* 0x00000000003f7886 */ /* 0x000fe20001000000 */
[----:B------:R-:W-:Y:S02]  /*1470*/  CS2R R48, SRZ ;  /* 0x0000000000307805 */ /* 0x000fe4000001ff00 */
[----:B------:R-:W-:Y:S02]  /*1480*/  CS2R R50, SRZ ;  /* 0x0000000000327805 */ /* 0x000fe4000001ff00 */
[----:B------:R-:W-:Y:S02]  /*1490*/  CS2R R52, SRZ ;  /* 0x0000000000347805 */ /* 0x000fe4000001ff00 */
[----:B------:R-:W-:Y:S01]  /*14a0*/  CS2R R54, SRZ ;  /* 0x0000000000367805 */ /* 0x000fe2000001ff00 */
[----:B------:R-:W2:Y:S02]  /*14b0*/  FENCE.VIEW.ASYNC.S ;  /* 0x00000000000073c6 */ /* 0x000ea40000000000 */
[----:B--2---:R-:W2:Y:S02]  /*14c0*/  @!UP0 SYNCS.EXCH.64 URZ, [UR16+0xc000], UR8 ;  /* 0x00c00008103f85b2 */ /* 0x004ea40008000100 */
[----:B--2---:R-:W-:Y:S06]  /*14d0*/  BAR.SYNC.DEFER_BLOCKING 0x0 ;  /* 0x0000000000007b1d */ /* 0x004fec0000010000 */
[----:B------:R2:W4:Y:S02]  /*14e0*/  @!UP1 SYNCS.EXCH.64 URZ, [UR16+0xc008], UR10 ;  /* 0x00c0080a103f95b2 */ /* 0x0005240008000100 */
[----:B----4-:R-:W-:Y:S01]  /*14f0*/  BAR.SYNC.DEFER_BLOCKING 0x0 ;  /* 0x0000000000007b1d */ /* 0x010fe20000010000 */
[----:B--2---:R-:W-:-:S05]  /*1500*/  USHF.L.U32 UR11, UR31, 0x6, URZ ;  /* 0x000000061f0b7899 */ /* 0x004fca000800063f */
[----:B------:R2:W4:Y:S01]  /*1510*/  @!UP2 SYNCS.EXCH.64 URZ, [UR16+0xc010], UR6 ;  /* 0x00c01006103fa5b2 */ /* 0x0005220008000100 */
[----:B------:R-:W-:Y:S06]  /*1520*/  @!P1 BRA `(.L_x_47) ;  /* 0x0000000400449947 */ /* 0x000fec0003800000 */
[----:B------:R-:W-:Y:S02]  /*1530*/  CS2R R24, SRZ ;  /* 0x0000000000187805 */ /* 0x000fe4000001ff00 */
[----:B------:R-:W-:Y:S02]  /*1540*/  CS2R R26, SRZ ;  /* 0x00000000001a7805 */ /* 0x000fe4000001ff00 */
[----:B------:R-:W-:Y:S02]  /*1550*/  CS2R R28, SRZ ;  /* 0x00000000001c7805 */ /* 0x000fe4000001ff00 */
[----:B------:R-:W-:Y:S02]  /*1560*/  CS2R R30, SRZ ;  /* 0x00000000001e7805 */ /* 0x000fe4000001ff00 */
[----:B------:R-:W-:Y:S02]  /*1570*/  CS2R R32, SRZ ;  /* 0x0000000000207805 */ /* 0x000fe4000001ff00 */
[----:B------:R-:W-:-:S02]  /*1580*/  CS2R R34, SRZ ;  /* 0x0000000000227805 */ /* 0x000fc4000001ff00 */
        /* <DEDUP_REMOVED lines=9> */
[----:B------:R-:W-:Y:S01]  /*1620*/  CS2R R54, SRZ ;  /* 0x0000000000367805 */ /* 0x000fe2000001ff00 */
[----:B------:R-:W-:Y:S01]  /*1630*/  UMOV UR5, URZ ;  /* 0x0000003f00057c82 */ /* 0x000fe20008000000 */
[----:B------:R-:W-:-:S05]  /*1640*/  UMOV UR10, URZ ;  /* 0x0000003f000a7c82 */ /* 0x000fca0008000000 */
.L_x_49:
[----:B----4-:R-:W-:Y:S01]  /*1650*/  BAR.SYNC.DEFER_BLOCKING 0x0 ;  /* 0x0000000000007b1d */ /* 0x010fe20000010000 */
[----:B------:R-:W-:Y:S01]  /*1660*/  ULEA UR17, UR5, UR16, 0x3 ;  /* 0x0000001005117291 */ /* 0x000fe2000f8e183f */
[----:B-1----:R-:W-:Y:S01]  /*1670*/  @!P2 IMAD.MOV.U32 R2, RZ, RZ, 0x4000 ;  /* 0x00004000ff02a424 */ /* 0x002fe200078e00ff */
[----:B------:R-:W-:Y:S01]  /*1680*/  ELECT P0, URZ, PT ;  /* 0x00000000003f782f */ /* 0x000fe20003800000 */
[----:B------:R-:W-:-:S03]  /*1690*/  ULEA UR8, UR5, UR16, 0xd ;  /* 0x0000001005087291 */ /* 0x000fc6000f8e683f */
[----:B------:R-:W-:Y:S02]  /*16a0*/  ISETP.LT.U32.AND P0, PT, R6, 0x20, P0 ;  /* 0x000000200600780c */ /* 0x000fe40000701070 */
[----:B------:R-:W-:Y:S01]  /*16b0*/  ELECT P1, URZ, PT ;  /* 0x00000000003f782f */ /* 0x000fe20003820000 */
[----:B------:R-:W-:-:S03]  /*16c0*/  UIADD3 UR12, UR8, 0x6000, URZ ;  /* 0x00006000080c7890 */ /* 0x000fc6000fffe03f */
[----:B------:R-:W-:Y:S01]  /*16d0*/  ISETP.LT.U32.AND P1, PT, R6, 0x20, P1 ;  /* 0x000000200600780c */ /* 0x000fe20000f21070 */
[----:B------:R-:W-:-:S06]  /*16e0*/  UMOV UR14, UR10 ;  /* 0x0000000a000e7c82 */ /* 0x000fcc0008000000 */
[----:B------:R-:W-:Y:S01]  /*16f0*/  VOTEU.ANY UP0, P0 ;  /* 0x00000000003f7886 */ /* 0x000fe20000000100 */
[----:B------:R-:W-:Y:S01]  /*1700*/  VOTEU.ANY UP2, P0 ;  /* 0x00000000003f7886 */ /* 0x000fe20000040100 */
[----:B------:R1:W-:Y:S01]  /*1710*/  @!P2 SYNCS.ARRIVE.TRANS64 RZ, [UR17+0xc000], R2 ;  /* 0x00c00002ffffa9a7 */ /* 0x0003e20008000011 */
[----:B------:R4:W-:Y:S06]  /*1720*/  MEMBAR.ALL.CTA ;  /* 0x0000000000007992 */ /* 0x0009ec0000008000 */
[----:B----4-:R-:W4:Y:S01]  /*1730*/  FENCE.VIEW.ASYNC.S ;  /* 0x00000000000073c6 */ /* 0x010f220000000000 */
[----:B------:R-:W-:Y:S01]  /*1740*/  @UP0 UIADD3 UR9, UR17, 0xc000, URZ ;  /* 0x0000c00011090890 */ /* 0x000fe2000fffe03f */
[----:B--2---:R-:W-:Y:S01]  /*1750*/  @UP0 UMOV UR6, UR24 ;  /* 0x0000001800060c82 */ /* 0x004fe20008000000 */
[----:B------:R-:W-:Y:S01]  /*1760*/  @UP0 UMOV UR7, UR25 ;  /* 0x0000001900070c82 */ /* 0x000fe20008000000 */
[----:B----4-:R-:W-:Y:S01]  /*1770*/  VOTEU.ANY UP1, P1 ;  /* 0x00000000003f7886 */ /* 0x010fe20000820100 */
[----:B------:R-:W-:Y:S01]  /*1780*/  VOTEU.ANY UP3, P1 ;  /* 0x00000000003f7886 */ /* 0x000fe20000860100 */
[----:B-1----:R-:W-:-:S03]  /*1790*/  IMAD.U32 R2, RZ, RZ, UR4 ;  /* 0x00000004ff027e24 */ /* 0x002fc6000f8e00ff */
[----:B------:R-:W-:Y:S01]  /*17a0*/  @UP1 UIADD3 UR13, UR17, 0xc000, URZ ;  /* 0x0000c000110d1890 */ /* 0x000fe2000fffe03f */
[----:B------:R-:W-:Y:S01]  /*17b0*/  @UP1 UMOV UR18, UR26 ;  /* 0x0000001a00121c82 */ /* 0x000fe20008000000 */
[----:B------:R-:W-:Y:S01]  /*17c0*/  @UP1 UMOV UR19, UR27 ;  /* 0x0000001b00131c82 */ /* 0x000fe20008000000 */
[----:B------:R-:W-:Y:S01]  /*17d0*/  SHF.L.U32 R2, R2, 0x1f, RZ ;  /* 0x0000001f02027819 */ /* 0x000fe200000006ff */
[----:B------:R-:W-:Y:S06]  /*17e0*/  BAR.SYNC.DEFER_BLOCKING 0x0 ;  /* 0x0000000000007b1d */ /* 0x000fec0000010000 */
[----:B------:R1:W-:Y:S02]  /*17f0*/  @UP2 UTMALDG.2D [UR8], [UR6] ;  /* 0x00000008060025b4 */ /* 0x0003e40008008000 */
[----:B------:R-:W-:Y:S06]  /*1800*/  BAR.SYNC.DEFER_BLOCKING 0x0 ;  /* 0x0000000000007b1d */ /* 0x000fec0000010000 */
[----:B------:R1:W-:Y:S02]  /*1810*/  @UP3 UTMALDG.2D [UR12], [UR18] ;  /* 0x0000000c120035b4 */ /* 0x0003e40008008000 */
[----:B------:R-:W-:Y:S06]  /*1820*/  BAR.SYNC.DEFER_BLOCKING 0x0 ;  /* 0x0000000000007b1d */ /* 0x000fec0000010000 */
[----:B------:R-:W2:Y:S02]  /*1830*/  SYNCS.PHASECHK.TRANS64.TRYWAIT P0, [UR17+0xc000], R2 ;  /* 0x00c00002ff0075a7 */ /* 0x000ea40008000151 */
[----:B-12---:R-:W-:Y:S05]  /*1840*/  @!P0 BRA `(.L_x_48) ;  /* 0x0000000400648947 */ /* 0x006fea0003800000 */
.L_x_50:
[----:B------:R-:W-:Y:S01]  /*1850*/  USHF.R.U32.HI UR20, URZ, 0x4, UR8 ;  /* 0x000000043f147899 */ /* 0x000fe20008011608 */
[----:B------:R-:W-:Y:S02]  /*1860*/  WARPGROUP.DEPBAR.LE gsb0, 0x0 ;  /* 0x00008000000079c5 */ /* 0x000fe40000010000 */
[----:B------:R-:W-:Y:S01]  /*1870*/  USHF.R.U32.HI UR22, URZ, 0x4, UR12 ;  /* 0x000000043f167899 */ /* 0x000fe2000801160c */
[----:B------:R-:W-:Y:S01]  /*1880*/  WARPGROUP.ARRIVE ;  /* 0x00000000000079c5 */ /* 0x000fe20000000000 */
[----:B------:R-:W-:Y:S01]  /*1890*/  USGXT.U32 UR20, UR20, 0xe ;  /* 0x0000000e1414789a */ /* 0x000fe20008000000 */
[----:B------:R-:W1:Y:S01]  /*18a0*/  LDC R2, c[0x0][0x230] ;  /* 0x00008c00ff027b82 */ /* 0x000e620000000800 */
[----:B------:R-:W-:Y:S01]  /*18b0*/  USGXT.U32 UR22, UR22, 0xe ;  /* 0x0000000e1616789a */ /* 0x000fe20008000000 */
[----:B------:R-:W-:Y:S01]  /*18c0*/  UMOV UR21, 0x40000040 ;  /* 0x4000004000157882 */ /* 0x000fe20000000000 */
[----:B------:R-:W-:Y:S01]  /*18d0*/  UMOV UR23, 0x40000040 ;  /* 0x4000004000177882 */ /* 0x000fe20000000000 */
[----:B------:R-:W-:Y:S01]  /*18e0*/  UMOV UR6, URZ ;  /* 0x0000003f00067c82 */ /* 0x000fe20008000000 */
[----:B------:R-:W-:Y:S01]  /*18f0*/  UMOV UR7, URZ ;  /* 0x0000003f00077c82 */ /* 0x000fe20008000000 */
[----:B------:R-:W-:-:S02]  /*1900*/  UIADD3 UR10, UR10, 0x40, URZ ;  /* 0x000000400a0a7890 */ /* 0x000fc4000fffe03f */
[----:B------:R-:W-:Y:S02]  /*1910*/  UIADD3 UR5, UR5, 0x1, URZ ;  /* 0x0000000105057890 */ /* 0x000fe4000fffe03f */
[----:B------:R-:W-:Y:S01]  /*1920*/  HGMMA.64x64x16.F32 R24, gdesc[UR20], R24 ;  /* 0x00e00000141879f0 */ /* 0x000fe20008700818 */
[----:B------:R-:W-:Y:S02]  /*1930*/  UIADD3 UR20, UP0, UR20, 0x2, URZ ;  /* 0x0000000214147890 */ /* 0x000fe4000ff1e03f */
[----:B------:R-:W-:Y:S02]  /*1940*/  UIADD3 UR22, UP1, UR22, 0x2, URZ ;  /* 0x0000000216167890 */ /* 0x000fe4000ff3e03f */
[----:B------:R-:W-:Y:S02]  /*1950*/  UIADD3.X UR21, UR6, 0x40000040, URZ, UP0, !UPT ;  /* 0x4000004006157890 */ /* 0x000fe400087fe43f */
[----:B------:R-:W-:Y:S02]  /*1960*/  UIADD3.X UR23, UR7, 0x40000040, URZ, UP1, !UPT ;  /* 0x4000004007177890 */ /* 0x000fe40008ffe43f */
[----:B------:R-:W-:-:S02]  /*1970*/  UIADD3.64 UR32, UR20, 0x2, URZ ;  /* 0x0000000214207897 */ /* 0x000fc4000fffe03f */
[----:B------:R-:W-:Y:S02]  /*1980*/  UIADD3.64 UR34, UR22, 0x2, URZ ;  /* 0x0000000216227897 */ /* 0x000fe4000fffe03f */
[----:B------:R-:W-:Y:S01]  /*1990*/  UISETP.NE.U32.AND UP0, UPT, UR5, 0x3, UPT ;  /* 0x000000030500788c */ /* 0x000fe2000bf05070 */
[----:B-1----:R-:W-:-:S03]  /*19a0*/  ISETP.LE.AND P0, PT, R2, UR10, PT ;  /* 0x0000000a02007c0c */ /* 0x002fc6000bf03270 */
[----:B------:R-:W-:Y:S02]  /*19b0*/  USEL UR6, URZ, 0x1, UP0 ;  /* 0x000000013f067887 */ /* 0x000fe40008000000 */
[----:B------:R-:W-:Y:S02]  /*19c0*/  USEL UR5, UR5, URZ, UP0 ;  /* 0x0000003f05057287 */ /* 0x000fe40008000000 */
[----:B------:R-:W-:Y:S01]  /*19d0*/  ULOP3.LUT UR4, UR4, UR6, URZ, 0x3c, !UPT ;  /* 0x0000000604047292 */ /* 0x000fe2000f8e3c3f */
[----:B------:R-:W-:Y:S01]  /*19e0*/  HGMMA.64x64x16.F32 R24, gdesc[UR20], R24 ;  /* 0x00e00000141879f0 */ /* 0x000fe20008700818 */
[----:B------:R-:W-:Y:S02]  /*19f0*/  UIADD3.64 UR20, UR20, 0x4, URZ ;  /* 0x0000000414147897 */ /* 0x000fe4000fffe03f */
[----:B------:R-:W-:Y:S01]  /*1a00*/  UIADD3.64 UR22, UR22, 0x4, URZ ;  /* 0x0000000416167897 */ /* 0x000fe2000fffe03f */
[----:B------:R-:W-:Y:S08]  /*1a10*/  HGMMA.64x64x16.F32 R24, gdesc[UR32], R24 ;  /* 0x00e00000201879f0 */ /* 0x000ff00008700818 */
[----:B------:R-:W-:Y:S01]  /*1a20*/  HGMMA.64x64x16.F32 R24, gdesc[UR20], R24, gsb0 ;  /* 0x00e00000141879f0 */ /* 0x000fe20008000818 */
[----:B------:R-:W-:Y:S05]  /*1a30*/  @!P0 BRA `(.L_x_49) ;  /* 0xfffffffc00048947 */ /* 0x000fea000383ffff */
.L_x_47:
[----:B------:R-:W-:Y:S02]  /*1a40*/  WARPGROUP.DEPBAR.LE gsb0, 0x0 ;  /* 0x00008000000079c5 */ /* 0x000fe40000010000 */
[----:B----4-:R-:W-:Y:S01]  /*1a50*/  BAR.SYNC.DEFER_BLOCKING 0x0 ;  /* 0x0000000000007b1d */ /* 0x010fe20000010000 */
[C---:B-1----:R-:W-:Y:S01]  /*1a60*/  IMAD.SHL.U32 R2, R0.reuse, 0x80, RZ ;  /* 0x0000008000027824 */ /* 0x042fe200078e00ff */
[----:B------:R-:W-:Y:S01]  /*1a70*/  F2FP.F16.F32.PACK_AB R24, R25, R24 ;  /* 0x000000181918723e */ /* 0x000fe200000000ff */
[----:B------:R-:W-:Y:S01]  /*1a80*/  IMAD.SHL.U32 R3, R0, 0x40, RZ ;  /* 0x0000004000037824 */ /* 0x000fe200078e00ff */
[----:B------:R-:W-:Y:S02]  /*1a90*/  F2FP.F16.F32.PACK_AB R25, R27, R26 ;  /* 0x0000001a1b19723e */ /* 0x000fe400000000ff */
[----:B------:R-:W-:Y:S02]  /*1aa0*/  ELECT P0, URZ, PT ;  /* 0x00000000003f782f */ /* 0x000fe40003800000 */
[----:B------:R-:W-:Y:S01]  /*1ab0*/  LOP3.LUT R2, R2, 0x780, RZ, 0xc0, !PT ;  /* 0x0000078002027812 */ /* 0x000fe200078ec0ff */
[----:B------:R-:W-:Y:S01]  /*1ac0*/  UMOV UR17, UR15 ;  /* 0x0000000f00117c82 */ /* 0x000fe20008000000 */
[----:B------:R-:W-:Y:S01]  /*1ad0*/  F2FP.F16.F32.PACK_AB R32, R33, R32 ;  /* 0x000000202120723e */ /* 0x000fe200000000ff */
[----:B------:R-:W-:Y:S01]  /*1ae0*/  UMOV UR18, UR11 ;  /* 0x0000000b00127c82 */ /* 0x000fe20008000000 */
[----:B---3--:R-:W-:Y:S01]  /*1af0*/  LOP3.LUT R4, R2, 0x1800, R3, 0xf8, !PT ;  /* 0x0000180002047812 */ /* 0x008fe200078ef803 */
[----:B------:R-:W-:Y:S01]  /*1b00*/  IMAD.SHL.U32 R2, R0, 0x10, RZ ;  /* 0x0000001000027824 */ /* 0x000fe200078e00ff */
[----:B------:R-:W-:-:S02]  /*1b10*/  F2FP.F16.F32.PACK_AB R26, R29, R28 ;  /* 0x0000001c1d1a723e */ /* 0x000fc400000000ff */
[----:B------:R-:W-:Y:S02]  /*1b20*/  F2FP.F16.F32.PACK_AB R27, R31, R30 ;  /* 0x0000001e1f1b723e */ /* 0x000fe400000000ff */
[----:B------:R-:W-:Y:S02]  /*1b30*/  LOP3.LUT R3, R2, 0x70, RZ, 0xc0, !PT ;  /* 0x0000007002037812 */ /* 0x000fe400078ec0ff */
[----:B------:R-:W-:Y:S02]  /*1b40*/  F2FP.F16.F32.PACK_AB R33, R35, R34 ;  /* 0x000000222321723e */ /* 0x000fe400000000ff */
[----:B------:R-:W-:Y:S02]  /*1b50*/  LOP3.LUT R3, R3, 0x10, R0, 0x78, !PT ;  /* 0x0000001003037812 */ /* 0x000fe400078e7800 */
[----:B------:R-:W-:Y:S01]  /*1b60*/  F2FP.F16.F32.PACK_AB R40, R41, R40 ;  /* 0x000000282928723e */ /* 0x000fe200000000ff */
[----:B------:R-:W1:Y:S02]  /*1b70*/  @!P2 SYNCS.CCTL.IV [UR16+0xc000] ;  /* 0x00c00000ff00a9b1 */ /* 0x000e640008000010 */
[----:B-1----:R-:W-:Y:S01]  /*1b80*/  BAR.SYNC.DEFER_BLOCKING 0x0 ;  /* 0x0000000000007b1d */ /* 0x002fe20000010000 */
[----:B------:R-:W-:-:S02]  /*1b90*/  LOP3.LUT R3, R4, R3, RZ, 0xfc, !PT ;  /* 0x0000000304037212 */ /* 0x000fc400078efcff */
[----:B------:R-:W-:Y:S02]  /*1ba0*/  F2FP.F16.F32.PACK_AB R34, R37, R36 ;  /* 0x000000242522723e */ /* 0x000fe400000000ff */
[C---:B------:R-:W-:Y:S01]  /*1bb0*/  LOP3.LUT R2, R3.reuse, 0x20, RZ, 0x3c, !PT ;  /* 0x0000002003027812 */ /* 0x040fe200078e3cff */
[C---:B------:R-:W-:Y:S01]  /*1bc0*/  VIADD R0, R3.reuse, UR16 ;  /* 0x0000001003007c36 */ /* 0x040fe20008000000 */
[C---:B------:R-:W-:Y:S02]  /*1bd0*/  LOP3.LUT R4, R3.reuse, 0x40, RZ, 0x3c, !PT ;  /* 0x0000004003047812 */ /* 0x040fe400078e3cff */
[----:B------:R-:W-:Y:S01]  /*1be0*/  LOP3.LUT R3, R3, 0x60, RZ, 0x3c, !PT ;  /* 0x0000006003037812 */ /* 0x000fe200078e3cff */
[----:B------:R-:W-:Y:S01]  /*1bf0*/  VIADD R2, R2, UR16 ;  /* 0x0000001002027c36 */ /* 0x000fe20008000000 */
[----:B------:R-:W-:Y:S01]  /*1c00*/  F2FP.F16.F32.PACK_AB R35, R39, R38 ;  /* 0x000000262723723e */ /* 0x000fe200000000ff */
[----:B------:R-:W-:Y:S01]  /*1c10*/  VIADD R4, R4, UR16 ;  /* 0x0000001004047c36 */ /* 0x000fe20008000000 */
[----:B------:R-:W-:Y:S01]  /*1c20*/  F2FP.F16.F32.PACK_AB R41, R43, R42 ;  /* 0x0000002a2b29723e */ /* 0x000fe200000000ff */
[----:B------:R-:W-:Y:S01]  /*1c30*/  VIADD R3, R3, UR16 ;  /* 0x0000001003037c36 */ /* 0x000fe20008000000 */
[----:B------:R-:W-:-:S02]  /*1c40*/  F2FP.F16.F32.PACK_AB R48, R49, R48 ;  /* 0x000000303130723e */ /* 0x000fc400000000ff */
[----:B------:R-:W-:Y:S02]  /*1c50*/  F2FP.F16.F32.PACK_AB R42, R45, R44 ;  /* 0x0000002c2d2a723e */ /* 0x000fe400000000ff */
[----:B------:R-:W-:Y:S02]  /*1c60*/  F2FP.F16.F32.PACK_AB R43, R47, R46 ;  /* 0x0000002e2f2b723e */ /* 0x000fe400000000ff */
[----:B------:R-:W-:Y:S02]  /*1c70*/  F2FP.F16.F32.PACK_AB R49, R51, R50 ;  /* 0x000000323331723e */ /* 0x000fe400000000ff */
[----:B------:R-:W-:Y:S01]  /*1c80*/  F2FP.F16.F32.PACK_AB R50, R53, R52 ;  /* 0x000000343532723e */ /* 0x000fe200000000ff */
[----:B------:R-:W1:Y:S02]  /*1c90*/  @!P2 SYNCS.CCTL.IV [UR16+0xc008] ;  /* 0x00c00800ff00a9b1 */ /* 0x000e640008000010 */
[----:B-1----:R-:W-:Y:S01]  /*1ca0*/  BAR.SYNC.DEFER_BLOCKING 0x0 ;  /* 0x0000000000007b1d */ /* 0x002fe20000010000 */
[----:B------:R-:W-:-:S02]  /*1cb0*/  F2FP.F16.F32.PACK_AB R51, R55, R54 ;  /* 0x000000363733723e */ /* 0x000fc400000000ff */
[----:B------:R-:W-:-:S13]  /*1cc0*/  ISETP.LT.U32.AND P0, PT, R6, 0x20, P0 ;  /* 0x000000200600780c */ /* 0x000fda0000701070 */
[----:B------:R-:W-:Y:S01]  /*1cd0*/  VOTEU.ANY UP0, P0 ;  /* 0x00000000003f7886 */ /* 0x000fe20000000100 */
[----:B------:R-:W-:-:S04]  /*1ce0*/  VOTEU.ANY UP1, P0 ;  /* 0x00000000003f7886 */ /* 0x000fc80000020100 */
[----:B--2---:R-:W-:Y:S01]  /*1cf0*/  @UP0 UMOV UR6, UR28 ;  /* 0x0000001c00060c82 */ /* 0x004fe20008000000 */
[----:B------:R-:W-:Y:S01]  /*1d00*/  @UP0 UMOV UR7, UR29 ;  /* 0x0000001d00070c82 */ /* 0x000fe20008000000 */
[----:B------:R-:W1:Y:S02]  /*1d10*/  @!P2 SYNCS.CCTL.IV [UR16+0xc010] ;  /* 0x00c01000ff00a9b1 */ /* 0x000e640008000010 */
[----:B-1----:R-:W-:Y:S04]  /*1d20*/  STSM.16.M88.4 [R0], R24 ;  /* 0x0000001800007844 */ /* 0x002fe80000000200 */
[----:B------:R-:W-:Y:S04]  /*1d30*/  STSM.16.M88.4 [R2], R32 ;  /* 0x0000002002007844 */ /* 0x000fe80000000200 */
[----:B------:R-:W-:Y:S04]  /*1d40*/  STSM.16.M88.4 [R4], R40 ;  /* 0x0000002804007844 */ /* 0x000fe80000000200 */
[----:B------:R-:W-:Y:S01]  /*1d50*/  STSM.16.M88.4 [R3], R48 ;  /* 0x0000003003007844 */ /* 0x000fe20000000200 */
[----:B------:R1:W-:Y:S06]  /*1d60*/  MEMBAR.ALL.CTA ;  /* 0x0000000000007992 */ /* 0x0003ec0000008000 */
[----:B-1----:R-:W1:Y:S02]  /*1d70*/  FENCE.VIEW.ASYNC.S ;  /* 0x00000000000073c6 */ /* 0x002e640000000000 */
[----:B-1----:R-:W-:Y:S06]  /*1d80*/  BAR.SYNC.DEFER_BLOCKING 0x0 ;  /* 0x0000000000007b1d */ /* 0x002fec0000010000 */
[----:B------:R1:W-:Y:S01]  /*1d90*/  @UP1 UTMASTG.2D [UR16], [UR6] ;  /* 0x00000010060013b5 */ /* 0x0003e20008008000 */
[----:B------:R0:W-:Y:S01]  /*1da0*/  UTMACMDFLUSH ;  /* 0x00000000000079b7 */ /* 0x0001e20000000000 */
[----:B------:R-:W-:-:S04]  /*1db0*/  DEPBAR.LE SB0, 0x0 ;  /* 0x000080000000791a */ /* 0x000fc80000000000 */
[----:B------:R-:W-:Y:S06]  /*1dc0*/  BAR.SYNC.DEFER_BLOCKING 0x0 ;  /* 0x0000000000007b1d */ /* 0x000fec0000010000 */
[----:B-1----:R-:W-:Y:S05]  /*1dd0*/  EXIT ;  /* 0x000000000000794d */ /* 0x002fea0003800000 */
.L_x_48:
[----:B------:R-:W1:Y:S02]  /*1de0*/  SYNCS.PHASECHK.TRANS64.TRYWAIT P0, [UR17+0xc000], R2 ;  /* 0x00c00002ff0075a7 */ /* 0x000e640008000151 */
[----:B-1----:R-:W-:Y:S05]  /*1df0*/  @!P0 BRA `(.L_x_48) ;  /* 0xfffffffc00f88947 */ /* 0x002fea000383ffff */
[----:B------:R-:W-:Y:S05]  /*1e00*/  BRA `(.L_x_50) ;  /* 0xfffffff800907947 */ /* 0x000fea000383ffff */
.L_x_51:
[----:B------:R-:W-:-:S00]  /*1e10*/  BRA `(.L_x_51) ;  /* 0xfffffffc00fc7947 */ /* 0x000fc0000383ffff */
[----:B------:R-:W-:-:S00]  /*1e20*/  NOP ;  /* 0x0000000000007918 */ /* 0x000fc00000000000 */
        /* <DEDUP_REMOVED lines=13> */
.L_x_52:


//--------------------- .nv.shared.gluon_wgmma    --------------------------
	.section	.nv.shared.gluon_wgmma,"aw",@nobits
	.sectionflags	@""
	.align	16
	.zero		1024


//--------------------- .nv.shared.reserved.0     --------------------------
	.section	.nv.shared.reserved.0,"aw",@nobits
	.weak		__nv_reservedSMEM_offset_0_alias
	.size		__nv_reservedSMEM_offset_0_alias, 0, 0
	.other		__nv_reservedSMEM_offset_0_alias,@"STO_CUDA_RESERVED_SHARED STV_DEFAULT"
__nv_reservedSMEM_offset_0_alias:
	.zero		0


//--------------------- .nv.constant0.gluon_wgmma --------------------------
	.section	.nv.constant0.gluon_wgmma,"a",@progbits
	.sectionflags	@""
	.align	4
.nv.constant0.gluon_wgmma:
	.zero		608


//--------------------- SYMBOLS --------------------------

	.type		.nv.reservedSmem.offset0,@object
	.size		.nv.reservedSmem.offset0,0x4
